// auto-generated by cutlass_sweep.gemm — config: {"arch": "sm_90", "cluster_m": 2, "cluster_n": 1, "dtype": "bf16", "dtype_b": "bf16", "layout": "nt", "stages": 0, "tile_k": 64, "tile_m": 384, "tile_n": 48}
#include "cutlass/cutlass.h"
#include "cutlass/gemm/collective/collective_builder.hpp"
#include "cutlass/gemm/device/gemm_universal_adapter.h"
#include "cutlass/gemm/kernel/gemm_universal.hpp"
#include "cutlass/epilogue/collective/collective_builder.hpp"

using ElemA = cutlass::bfloat16_t;
using ElemB = cutlass::bfloat16_t;
using ElemCD = cutlass::bfloat16_t;
using Acc  = float;
using TileShape    = cute::Shape<cute::_384, cute::_48, cute::_64>;
using ClusterShape = cute::Shape<cute::_2, cute::_1, cute::_1>;

using CollectiveEpilogue = typename cutlass::epilogue::collective::CollectiveBuilder<
    cutlass::arch::Sm90, cutlass::arch::OpClassTensorOp,
    TileShape, ClusterShape,
    cutlass::epilogue::collective::EpilogueTileAuto,
    Acc, Acc,
    ElemCD, cutlass::layout::RowMajor, 128 / cutlass::sizeof_bits<ElemCD>::value,
    ElemCD, cutlass::layout::RowMajor, 128 / cutlass::sizeof_bits<ElemCD>::value,
    cutlass::epilogue::collective::EpilogueScheduleAuto
  >::CollectiveOp;

using CollectiveMainloop = typename cutlass::gemm::collective::CollectiveBuilder<
    cutlass::arch::Sm90, cutlass::arch::OpClassTensorOp,
    ElemA, cutlass::layout::RowMajor, 128 / cutlass::sizeof_bits<ElemA>::value,
    ElemB, cutlass::layout::ColumnMajor, 128 / cutlass::sizeof_bits<ElemB>::value,
    Acc,
    TileShape, ClusterShape,
    cutlass::gemm::collective::StageCountAutoCarveout<static_cast<int>(sizeof(typename CollectiveEpilogue::SharedStorage))>,
    cutlass::gemm::collective::KernelScheduleAuto
  >::CollectiveOp;

using GemmKernel = cutlass::gemm::kernel::GemmUniversal<
    cute::Shape<int,int,int,int>,
    CollectiveMainloop,
    CollectiveEpilogue
>;
using Gemm = cutlass::gemm::device::GemmUniversalAdapter<GemmKernel>;

// Force the device kernel symbol into the cubin without needing a host main.
auto* _anchor = &cutlass::device_kernel<GemmKernel>;


// ===== COMPILED SASS (sm_90a) =====

	.target	sm_90a

	.elftype	@"ET_EXEC"


//--------------------- .note.nv.tkinfo           --------------------------
	.section	.note.nv.tkinfo,"",@"SHT_NOTE"
	.sectionflags	@"SHF_NOTE_NV_TKINFO"
	.tkinfo
        /*0018*/ 	.word	0x00000002
        /*0030*/ 	.string	""
        /*0030*/ 	.string	"ptxas"
        /*0030*/ 	.string	"Cuda compilation tools, release 13.0, V13.0.88"
        /*0030*/ 	.string	"Build cuda_13.0.r13.0/compiler.36424714_0"
        /*0030*/ 	.string	"-arch sm_90a -m 64 "



//--------------------- .note.nv.cuinfo           --------------------------
	.section	.note.nv.cuinfo,"",@"SHT_NOTE"
	.sectionflags	@"SHF_NOTE_NV_CUINFO"
        /*0018*/ 	.short	0x0002
        /*001a*/ 	.short	0x005a
        /*001c*/ 	.short	0x0082
	.zero		2


//--------------------- .nv.info                  --------------------------
	.section	.nv.info,"",@"SHT_CUDA_INFO"
	.align	4


	//----- nvinfo : EIATTR_REGCOUNT
	.align		4
        /*0000*/ 	.byte	0x04, 0x2f
        /*0002*/ 	.short	(.L_15 - .L_14)
	.align		4
.L_14:
        /*0004*/ 	.word	index@(_ZN7cutlass13device_kernelINS_4gemm6kernel13GemmUniversalIN4cute5tupleIJiiiiEEENS1_10collective13CollectiveMmaINS1_34MainloopSm90TmaGmmaWarpSpecializedILi4ENS5_IJNS4_1CILi2EEENSA_ILi1EEESC_EEENS1_35KernelTmaWarpSpecializedCooperativeEEENS5_IJNSA_ILi384EEENSA_ILi48EEENSA_ILi64EEEEEENS_10bfloat16_tENS5_IJlSC_lEEESK_SL_NS4_8TiledMMAINS4_8MMA_AtomIJNS4_4SM904GMMA27MMA_64x16x16_F32BF16BF16_SSILNSP_5MajorE0ELSR_0ELNSP_7ScaleInE1ELSS_1EEEEEENS4_6LayoutISD_NS5_IJSC_NSA_ILi0EEESW_EEEEENS5_IJNS4_10UnderscoreESZ_SZ_EEEEENS4_13SM90_TMA_LOADENS4_14ComposedLayoutINS4_7SwizzleILi3ELi4ELi3EEENS4_18smem_ptr_flag_bitsILi16EEENSV_INS5_IJNSA_ILi8EEESI_EEENS5_IJSI_SC_EEEEEEEvNS4_8identityENS4_23SM90_TMA_LOAD_MULTICASTES1C_vS1D_EENS_8epilogue10collective6detail29Sm90TmaWarpSpecializedAdapterINS1H_15DefaultEpilogueISK_SL_SL_NS1G_6thread17LinearCombinationISK_Li1EffLNS1L_9ScaleType4KindE0ELNS_15FloatRoundStyleE2ESK_EENS1_15EpilogueDefaultEEEEEvvEEEEvNT_6ParamsE)
        /*0008*/ 	.word	0x000000a8


	//----- nvinfo : EIATTR_FRAME_SIZE
	.align		4
.L_15:
        /*000c*/ 	.byte	0x04, 0x11
        /*000e*/ 	.short	(.L_17 - .L_16)
	.align		4
.L_16:
        /*0010*/ 	.word	index@(_ZN7cutlass13device_kernelINS_4gemm6kernel13GemmUniversalIN4cute5tupleIJiiiiEEENS1_10collective13CollectiveMmaINS1_34MainloopSm90TmaGmmaWarpSpecializedILi4ENS5_IJNS4_1CILi2EEENSA_ILi1EEESC_EEENS1_35KernelTmaWarpSpecializedCooperativeEEENS5_IJNSA_ILi384EEENSA_ILi48EEENSA_ILi64EEEEEENS_10bfloat16_tENS5_IJlSC_lEEESK_SL_NS4_8TiledMMAINS4_8MMA_AtomIJNS4_4SM904GMMA27MMA_64x16x16_F32BF16BF16_SSILNSP_5MajorE0ELSR_0ELNSP_7ScaleInE1ELSS_1EEEEEENS4_6LayoutISD_NS5_IJSC_NSA_ILi0EEESW_EEEEENS5_IJNS4_10UnderscoreESZ_SZ_EEEEENS4_13SM90_TMA_LOADENS4_14ComposedLayoutINS4_7SwizzleILi3ELi4ELi3EEENS4_18smem_ptr_flag_bitsILi16EEENSV_INS5_IJNSA_ILi8EEESI_EEENS5_IJSI_SC_EEEEEEEvNS4_8identityENS4_23SM90_TMA_LOAD_MULTICASTES1C_vS1D_EENS_8epilogue10collective6detail29Sm90TmaWarpSpecializedAdapterINS1H_15DefaultEpilogueISK_SL_SL_NS1G_6thread17LinearCombinationISK_Li1EffLNS1L_9ScaleType4KindE0ELNS_15FloatRoundStyleE2ESK_EENS1_15EpilogueDefaultEEEEEvvEEEEvNT_6ParamsE)
        /*0014*/ 	.word	0x00000000


	//----- nvinfo : EIATTR_MIN_STACK_SIZE
	.align		4
.L_17:
        /*0018*/ 	.byte	0x04, 0x12
        /*001a*/ 	.short	(.L_19 - .L_18)
	.align		4
.L_18:
        /*001c*/ 	.word	index@(_ZN7cutlass13device_kernelINS_4gemm6kernel13GemmUniversalIN4cute5tupleIJiiiiEEENS1_10collective13CollectiveMmaINS1_34MainloopSm90TmaGmmaWarpSpecializedILi4ENS5_IJNS4_1CILi2EEENSA_ILi1EEESC_EEENS1_35KernelTmaWarpSpecializedCooperativeEEENS5_IJNSA_ILi384EEENSA_ILi48EEENSA_ILi64EEEEEENS_10bfloat16_tENS5_IJlSC_lEEESK_SL_NS4_8TiledMMAINS4_8MMA_AtomIJNS4_4SM904GMMA27MMA_64x16x16_F32BF16BF16_SSILNSP_5MajorE0ELSR_0ELNSP_7ScaleInE1ELSS_1EEEEEENS4_6LayoutISD_NS5_IJSC_NSA_ILi0EEESW_EEEEENS5_IJNS4_10UnderscoreESZ_SZ_EEEEENS4_13SM90_TMA_LOADENS4_14ComposedLayoutINS4_7SwizzleILi3ELi4ELi3EEENS4_18smem_ptr_flag_bitsILi16EEENSV_INS5_IJNSA_ILi8EEESI_EEENS5_IJSI_SC_EEEEEEEvNS4_8identityENS4_23SM90_TMA_LOAD_MULTICASTES1C_vS1D_EENS_8epilogue10collective6detail29Sm90TmaWarpSpecializedAdapterINS1H_15DefaultEpilogueISK_SL_SL_NS1G_6thread17LinearCombinationISK_Li1EffLNS1L_9ScaleType4KindE0ELNS_15FloatRoundStyleE2ESK_EENS1_15EpilogueDefaultEEEEEvvEEEEvNT_6ParamsE)
        /*0020*/ 	.word	0x00000000
.L_19:


//--------------------- .nv.compat                --------------------------
	.section	.nv.compat,"",@"SHT_CUDA_COMPAT_INFO"
	.align	4
        /*0000*/ 	.byte	0x02, 0x09, 0x01, 0x00, 0x02, 0x02, 0x04, 0x00, 0x02, 0x05, 0x05, 0x00, 0x03, 0x07, 0x01, 0x01
        /*0010*/ 	.byte	0x02, 0x03, 0x01, 0x00, 0x02, 0x06, 0x01, 0x00, 0x04, 0x0b, 0x08, 0x00, 0x00, 0x00, 0x00, 0x00
        /*0020*/ 	.byte	0x00, 0x00, 0x00, 0x00


//--------------------- .nv.info._ZN7cutlass13device_kernelINS_4gemm6kernel13GemmUniversalIN4cute5tupleIJiiiiEEENS1_10collective13CollectiveMmaINS1_34MainloopSm90TmaGmmaWarpSpecializedILi4ENS5_IJNS4_1CILi2EEENSA_ILi1EEESC_EEENS1_35KernelTmaWarpSpecializedCooperativeEEENS5_IJNSA_ILi384EEENSA_ILi48EEENSA_ILi64EEEEEENS_10bfloat16_tENS5_IJlSC_lEEESK_SL_NS4_8TiledMMAINS4_8MMA_AtomIJNS4_4SM904GMMA27MMA_64x16x16_F32BF16BF16_SSILNSP_5MajorE0ELSR_0ELNSP_7ScaleInE1ELSS_1EEEEEENS4_6LayoutISD_NS5_IJSC_NSA_ILi0EEESW_EEEEENS5_IJNS4_10UnderscoreESZ_SZ_EEEEENS4_13SM90_TMA_LOADENS4_14ComposedLayoutINS4_7SwizzleILi3ELi4ELi3EEENS4_18smem_ptr_flag_bitsILi16EEENSV_INS5_IJNSA_ILi8EEESI_EEENS5_IJSI_SC_EEEEEEEvNS4_8identityENS4_23SM90_TMA_LOAD_MULTICASTES1C_vS1D_EENS_8epilogue10collective6detail29Sm90TmaWarpSpecializedAdapterINS1H_15DefaultEpilogueISK_SL_SL_NS1G_6thread17LinearCombinationISK_Li1EffLNS1L_9ScaleType4KindE0ELNS_15FloatRoundStyleE2ESK_EENS1_15EpilogueDefaultEEEEEvvEEEEvNT_6ParamsE --------------------------
	.section	.nv.info._ZN7cutlass13device_kernelINS_4gemm6kernel13GemmUniversalIN4cute5tupleIJiiiiEEENS1_10collective13CollectiveMmaINS1_34MainloopSm90TmaGmmaWarpSpecializedILi4ENS5_IJNS4_1CILi2EEENSA_ILi1EEESC_EEENS1_35KernelTmaWarpSpecializedCooperativeEEENS5_IJNSA_ILi384EEENSA_ILi48EEENSA_ILi64EEEEEENS_10bfloat16_tENS5_IJlSC_lEEESK_SL_NS4_8TiledMMAINS4_8MMA_AtomIJNS4_4SM904GMMA27MMA_64x16x16_F32BF16BF16_SSILNSP_5MajorE0ELSR_0ELNSP_7ScaleInE1ELSS_1EEEEEENS4_6LayoutISD_NS5_IJSC_NSA_ILi0EEESW_EEEEENS5_IJNS4_10UnderscoreESZ_SZ_EEEEENS4_13SM90_TMA_LOADENS4_14ComposedLayoutINS4_7SwizzleILi3ELi4ELi3EEENS4_18smem_ptr_flag_bitsILi16EEENSV_INS5_IJNSA_ILi8EEESI_EEENS5_IJSI_SC_EEEEEEEvNS4_8identityENS4_23SM90_TMA_LOAD_MULTICASTES1C_vS1D_EENS_8epilogue10collective6detail29Sm90TmaWarpSpecializedAdapterINS1H_15DefaultEpilogueISK_SL_SL_NS1G_6thread17LinearCombinationISK_Li1EffLNS1L_9ScaleType4KindE0ELNS_15FloatRoundStyleE2ESK_EENS1_15EpilogueDefaultEEEEEvvEEEEvNT_6ParamsE,"",@"SHT_CUDA_INFO"
	.sectionflags	@""
	.align	4


	//----- nvinfo : EIATTR_CUDA_API_VERSION
	.align		4
        /*0000*/ 	.byte	0x04, 0x37
        /*0002*/ 	.short	(.L_21 - .L_20)
.L_20:
        /*0004*/ 	.word	0x00000082


	//----- nvinfo : EIATTR_KPARAM_INFO
	.align		4
.L_21:
        /*0008*/ 	.byte	0x04, 0x17
        /*000a*/ 	.short	(.L_23 - .L_22)
.L_22:
        /*000c*/ 	.word	0x00000000
        /*0010*/ 	.short	0x0000
        /*0012*/ 	.short	0x0070
        /*0014*/ 	.byte	0x00, 0xf0, 0x01, 0x10


	//----- nvinfo : EIATTR_SPARSE_MMA_MASK
	.align		4
.L_23:
        /*0018*/ 	.byte	0x03, 0x50
        /*001a*/ 	.short	0x0000


	//----- nvinfo : EIATTR_MAXREG_COUNT
	.align		4
        /*001c*/ 	.byte	0x03, 0x1b
        /*001e*/ 	.short	0x00a8


	//----- nvinfo : EIATTR_NUM_BARRIERS
	.align		4
        /*0020*/ 	.byte	0x02, 0x4c
        /*0022*/ 	.byte	0x01
	.zero		1


	//----- nvinfo : EIATTR_EXTERNS
	.align		4
        /*0024*/ 	.byte	0x04, 0x0f
        /*0026*/ 	.short	(.L_25 - .L_24)


	//   ....[0]....
	.align		4
.L_24:
        /*0028*/ 	.word	index@(__assertfail)


	//----- nvinfo : EIATTR_MERCURY_ISA_VERSION
	.align		4
.L_25:
        /*002c*/ 	.byte	0x03, 0x5f
        /*002e*/ 	.short	0x0101


	//----- nvinfo : EIATTR_INT_WARP_WIDE_INSTR_OFFSETS
	.align		4
        /*0030*/ 	.byte	0x04, 0x31
        /*0032*/ 	.short	(.L_27 - .L_26)


	//   ....[0]....
.L_26:
        /*0034*/ 	.word	0x00000480


	//   ....[1]....
        /*0038*/ 	.word	0x000004b0


	//   ....[2]....
        /*003c*/ 	.word	0x00000650


	//   ....[3]....
        /*0040*/ 	.word	0x000034d0


	//----- nvinfo : EIATTR_COOP_GROUP_MASK_REGIDS
	.align		4
.L_27:
        /*0044*/ 	.byte	0x04, 0x29
        /*0046*/ 	.short	(.L_29 - .L_28)


	//   ....[0]....
.L_28:
        /*0048*/ 	.word	0xffffffff


	//   ....[1]....
        /*004c*/ 	.word	0xffffffff


	//   ....[2]....
        /*0050*/ 	.word	0xffffffff


	//   ....[3]....
        /*0054*/ 	.word	0xffffffff


	//   ....[4]....
        /*0058*/ 	.word	0xffffffff


	//   ....[5]....
        /*005c*/ 	.word	0xffffffff


	//----- nvinfo : EIATTR_COOP_GROUP_INSTR_OFFSETS
	.align		4
.L_29:
        /*0060*/ 	.byte	0x04, 0x28
        /*0062*/ 	.short	(.L_31 - .L_30)


	//   ....[0]....
.L_30:
        /*0064*/ 	.word	0x00000060


	//   ....[1]....
        /*0068*/ 	.word	0x00000070


	//   ....[2]....
        /*006c*/ 	.word	0x00000130


	//   ....[3]....
        /*0070*/ 	.word	0x000002d0


	//   ....[4]....
        /*0074*/ 	.word	0x00000800


	//   ....[5]....
        /*0078*/ 	.word	0x000013e0


	//----- nvinfo : EIATTR_REG_RECONFIG
	.align		4
.L_31:
        /*007c*/ 	.byte	0x01, 0x54
	.zero		2


	//----- nvinfo : EIATTR_SYSCALL_OFFSETS
	.align		4
        /*0080*/ 	.byte	0x04, 0x46
        /*0082*/ 	.short	(.L_33 - .L_32)


	//   ....[0]....
.L_32:
        /*0084*/ 	.word	0x000015d0


	//----- nvinfo : EIATTR_MBARRIER_INSTR_OFFSETS
	.align		4
.L_33:
        /*0088*/ 	.byte	0x04, 0x39
        /*008a*/ 	.short	(.L_35 - .L_34)


	//   ....[0]....
.L_34:
        /*008c*/ 	.word	0x00000230
        /*0090*/ 	.word	0x000000ff
        /*0094*/ 	.word	0x00000000
        /*0098*/ 	.short	0x0100
        /*009a*/ 	.byte	0x08
	.zero		1


	//   ....[1]....
        /*009c*/ 	.word	0x00000240
        /*00a0*/ 	.word	0x000000ff
        /*00a4*/ 	.word	0x00000020
        /*00a8*/ 	.short	0x0100
        /*00aa*/ 	.byte	0x08
	.zero		1


	//   ....[2]....
        /*00ac*/ 	.word	0x00000250
        /*00b0*/ 	.word	0x000000ff
        /*00b4*/ 	.word	0x00000008
        /*00b8*/ 	.short	0x0100
        /*00ba*/ 	.byte	0x08
	.zero		1


	//   ....[3]....
        /*00bc*/ 	.word	0x00000260
        /*00c0*/ 	.word	0x000000ff
        /*00c4*/ 	.word	0x00000028
        /*00c8*/ 	.short	0x0100
        /*00ca*/ 	.byte	0x08
	.zero		1


	//   ....[4]....
        /*00cc*/ 	.word	0x00000270
        /*00d0*/ 	.word	0x000000ff
        /*00d4*/ 	.word	0x00000010
        /*00d8*/ 	.short	0x0100
        /*00da*/ 	.byte	0x08
	.zero		1


	//   ....[5]....
        /*00dc*/ 	.word	0x00000280
        /*00e0*/ 	.word	0x000000ff
        /*00e4*/ 	.word	0x00000030
        /*00e8*/ 	.short	0x0100
        /*00ea*/ 	.byte	0x08
	.zero		1


	//   ....[6]....
        /*00ec*/ 	.word	0x00000290
        /*00f0*/ 	.word	0x000000ff
        /*00f4*/ 	.word	0x00000018
        /*00f8*/ 	.short	0x0100
        /*00fa*/ 	.byte	0x08
	.zero		1


	//   ....[7]....
        /*00fc*/ 	.word	0x000002a0
        /*0100*/ 	.word	0x000000ff
        /*0104*/ 	.word	0x00000038
        /*0108*/ 	.short	0x0100
        /*010a*/ 	.byte	0x08
	.zero		1


	//   ....[8]....
        /*010c*/ 	.word	0x000006e0
        /*0110*/ 	.word	0x000000ff
        /*0114*/ 	.word	0x00000050
        /*0118*/ 	.short	0x0100
        /*011a*/ 	.byte	0x06
	.zero		1


	//   ....[9]....
        /*011c*/ 	.word	0x00000780
        /*0120*/ 	.word	0x000000ff
        /*0124*/ 	.word	0x00000058
        /*0128*/ 	.short	0x0100
        /*012a*/ 	.byte	0x06
	.zero		1


	//   ....[10]....
        /*012c*/ 	.word	0x00001650
        /*0130*/ 	.word	0x00000003
        /*0134*/ 	.word	0x00000000
        /*0138*/ 	.short	0x010a
        /*013a*/ 	.byte	0x3f
	.zero		1


	//   ....[11]....
        /*013c*/ 	.word	0x000016b0
        /*0140*/ 	.word	0x00000003
        /*0144*/ 	.word	0x00000000
        /*0148*/ 	.short	0x010a
        /*014a*/ 	.byte	0x3f
	.zero		1


	//   ....[12]....
        /*014c*/ 	.word	0x00002550
        /*0150*/ 	.word	0x000000ff
        /*0154*/ 	.word	0x00000000
        /*0158*/ 	.short	0x010a
        /*015a*/ 	.byte	0x06
	.zero		1


	//   ....[13]....
        /*015c*/ 	.word	0x00002590
        /*0160*/ 	.word	0x000000ff
        /*0164*/ 	.word	0x00000000
        /*0168*/ 	.short	0x010a
        /*016a*/ 	.byte	0x06
	.zero		1


	//   ....[14]....
        /*016c*/ 	.word	0x00003370
        /*0170*/ 	.word	0x00000004
        /*0174*/ 	.word	0x00000000
        /*0178*/ 	.short	0x0101
        /*017a*/ 	.byte	0x3f
	.zero		1


	//   ....[15]....
        /*017c*/ 	.word	0x00003540
        /*0180*/ 	.word	0x00000000
        /*0184*/ 	.word	0x00000000
        /*0188*/ 	.short	0x0101
        /*018a*/ 	.byte	0x3f
	.zero		1


	//   ....[16]....
        /*018c*/ 	.word	0x000095a0
        /*0190*/ 	.word	0x00000015
        /*0194*/ 	.word	0x00000020
        /*0198*/ 	.short	0x010a
        /*019a*/ 	.byte	0x3f
	.zero		1


	//   ....[17]....
        /*019c*/ 	.word	0x00009970
        /*01a0*/ 	.word	0x00000005
        /*01a4*/ 	.word	0x00000058
        /*01a8*/ 	.short	0x0101
        /*01aa*/ 	.byte	0x3f
	.zero		1


	//   ....[18]....
        /*01ac*/ 	.word	0x0000a080
        /*01b0*/ 	.word	0x00000007
        /*01b4*/ 	.word	0x00000000
        /*01b8*/ 	.short	0x010a
        /*01ba*/ 	.byte	0x3f
	.zero		1


	//   ....[19]....
        /*01bc*/ 	.word	0x0000a100
        /*01c0*/ 	.word	0x00000006
        /*01c4*/ 	.word	0x00000000
        /*01c8*/ 	.short	0x010a
        /*01ca*/ 	.byte	0x3f
	.zero		1


	//   ....[20]....
        /*01cc*/ 	.word	0x0000a190
        /*01d0*/ 	.word	0x00000007
        /*01d4*/ 	.word	0x00000000
        /*01d8*/ 	.short	0x010a
        /*01da*/ 	.byte	0x3f
	.zero		1


	//   ....[21]....
        /*01dc*/ 	.word	0x0000a220
        /*01e0*/ 	.word	0x00000005
        /*01e4*/ 	.word	0x00000000
        /*01e8*/ 	.short	0x010a
        /*01ea*/ 	.byte	0x3f
	.zero		1


	//   ....[22]....
        /*01ec*/ 	.word	0x0000a280
        /*01f0*/ 	.word	0x00000003
        /*01f4*/ 	.word	0x00000000
        /*01f8*/ 	.short	0x010a
        /*01fa*/ 	.byte	0x3f
	.zero		1


	//   ....[23]....
        /*01fc*/ 	.word	0x0000a2e0
        /*0200*/ 	.word	0x00000005
        /*0204*/ 	.word	0x00000000
        /*0208*/ 	.short	0x010a
        /*020a*/ 	.byte	0x3f
	.zero		1


	//   ....[24]....
        /*020c*/ 	.word	0x0000a3b0
        /*0210*/ 	.word	0x00000015
        /*0214*/ 	.word	0x00000020
        /*0218*/ 	.short	0x010a
        /*021a*/ 	.byte	0x3f
	.zero		1


	//   ....[25]....
        /*021c*/ 	.word	0x0000a480
        /*0220*/ 	.word	0x00000007
        /*0224*/ 	.word	0x00000000
        /*0228*/ 	.short	0x010a
        /*022a*/ 	.byte	0x3f
	.zero		1


	//   ....[26]....
        /*022c*/ 	.word	0x0000a4d0
        /*0230*/ 	.word	0x00000006
        /*0234*/ 	.word	0x00000000
        /*0238*/ 	.short	0x010a
        /*023a*/ 	.byte	0x3f
	.zero		1


	//   ....[27]....
        /*023c*/ 	.word	0x0000a520
        /*0240*/ 	.word	0x00000007
        /*0244*/ 	.word	0x00000000
        /*0248*/ 	.short	0x010a
        /*024a*/ 	.byte	0x3f
	.zero		1


	//----- nvinfo : EIATTR_NUM_MBARRIERS
	.align		4
.L_35:
        /*024c*/ 	.byte	0x03, 0x38
        /*024e*/ 	.short	0x000a


	//----- nvinfo : EIATTR_EXIT_INSTR_OFFSETS
	.align		4
        /*0250*/ 	.byte	0x04, 0x1c
        /*0252*/ 	.short	(.L_37 - .L_36)


	//   ....[0]....
.L_36:
        /*0254*/ 	.word	0x000009d0


	//   ....[1]....
        /*0258*/ 	.word	0x000011f0


	//   ....[2]....
        /*025c*/ 	.word	0x00008d40


	//   ....[3]....
        /*0260*/ 	.word	0x000092a0


	//   ....[4]....
        /*0264*/ 	.word	0x0000a270


	//----- nvinfo : EIATTR_MAX_THREADS
	.align		4
.L_37:
        /*0268*/ 	.byte	0x04, 0x05
        /*026a*/ 	.short	(.L_39 - .L_38)
.L_38:
        /*026c*/ 	.word	0x00000180
        /*0270*/ 	.word	0x00000001
        /*0274*/ 	.word	0x00000001


	//----- nvinfo : EIATTR_CRS_STACK_SIZE
	.align		4
.L_39:
        /*0278*/ 	.byte	0x04, 0x1e
        /*027a*/ 	.short	(.L_41 - .L_40)
.L_40:
        /*027c*/ 	.word	0x00000000


	//----- nvinfo : EIATTR_CBANK_PARAM_SIZE
	.align		4
.L_41:
        /*0280*/ 	.byte	0x03, 0x19
        /*0282*/ 	.short	0x0470


	//----- nvinfo : EIATTR_PARAM_CBANK
	.align		4
        /*0284*/ 	.byte	0x04, 0x0a
        /*0286*/ 	.short	(.L_43 - .L_42)
	.align		4
.L_42:
        /*0288*/ 	.word	index@(.nv.constant0._ZN7cutlass13device_kernelINS_4gemm6kernel13GemmUniversalIN4cute5tupleIJiiiiEEENS1_10collective13CollectiveMmaINS1_34MainloopSm90TmaGmmaWarpSpecializedILi4ENS5_IJNS4_1CILi2EEENSA_ILi1EEESC_EEENS1_35KernelTmaWarpSpecializedCooperativeEEENS5_IJNSA_ILi384EEENSA_ILi48EEENSA_ILi64EEEEEENS_10bfloat16_tENS5_IJlSC_lEEESK_SL_NS4_8TiledMMAINS4_8MMA_AtomIJNS4_4SM904GMMA27MMA_64x16x16_F32BF16BF16_SSILNSP_5MajorE0ELSR_0ELNSP_7ScaleInE1ELSS_1EEEEEENS4_6LayoutISD_NS5_IJSC_NSA_ILi0EEESW_EEEEENS5_IJNS4_10UnderscoreESZ_SZ_EEEEENS4_13SM90_TMA_LOADENS4_14ComposedLayoutINS4_7SwizzleILi3ELi4ELi3EEENS4_18smem_ptr_flag_bitsILi16EEENSV_INS5_IJNSA_ILi8EEESI_EEENS5_IJSI_SC_EEEEEEEvNS4_8identityENS4_23SM90_TMA_LOAD_MULTICASTES1C_vS1D_EENS_8epilogue10collective6detail29Sm90TmaWarpSpecializedAdapterINS1H_15DefaultEpilogueISK_SL_SL_NS1G_6thread17LinearCombinationISK_Li1EffLNS1L_9ScaleType4KindE0ELNS_15FloatRoundStyleE2ESK_EENS1_15EpilogueDefaultEEEEEvvEEEEvNT_6ParamsE)
        /*028c*/ 	.short	0x0210
        /*028e*/ 	.short	0x0470


	//----- nvinfo : EIATTR_SW_WAR
	.align		4
.L_43:
        /*0290*/ 	.byte	0x04, 0x36
        /*0292*/ 	.short	(.L_45 - .L_44)
.L_44:
        /*0294*/ 	.word	0x00000008
.L_45:


//--------------------- .nv.callgraph             --------------------------
	.section	.nv.callgraph,"",@"SHT_CUDA_CALLGRAPH"
	.align	4
	.sectionentsize	8
	.align		4
        /*0000*/ 	.word	0x00000000
	.align		4
        /*0004*/ 	.word	0xffffffff
	.align		4
        /*0008*/ 	.word	index@(_ZN7cutlass13device_kernelINS_4gemm6kernel13GemmUniversalIN4cute5tupleIJiiiiEEENS1_10collective13CollectiveMmaINS1_34MainloopSm90TmaGmmaWarpSpecializedILi4ENS5_IJNS4_1CILi2EEENSA_ILi1EEESC_EEENS1_35KernelTmaWarpSpecializedCooperativeEEENS5_IJNSA_ILi384EEENSA_ILi48EEENSA_ILi64EEEEEENS_10bfloat16_tENS5_IJlSC_lEEESK_SL_NS4_8TiledMMAINS4_8MMA_AtomIJNS4_4SM904GMMA27MMA_64x16x16_F32BF16BF16_SSILNSP_5MajorE0ELSR_0ELNSP_7ScaleInE1ELSS_1EEEEEENS4_6LayoutISD_NS5_IJSC_NSA_ILi0EEESW_EEEEENS5_IJNS4_10UnderscoreESZ_SZ_EEEEENS4_13SM90_TMA_LOADENS4_14ComposedLayoutINS4_7SwizzleILi3ELi4ELi3EEENS4_18smem_ptr_flag_bitsILi16EEENSV_INS5_IJNSA_ILi8EEESI_EEENS5_IJSI_SC_EEEEEEEvNS4_8identityENS4_23SM90_TMA_LOAD_MULTICASTES1C_vS1D_EENS_8epilogue10collective6detail29Sm90TmaWarpSpecializedAdapterINS1H_15DefaultEpilogueISK_SL_SL_NS1G_6thread17LinearCombinationISK_Li1EffLNS1L_9ScaleType4KindE0ELNS_15FloatRoundStyleE2ESK_EENS1_15EpilogueDefaultEEEEEvvEEEEvNT_6ParamsE)
	.align		4
        /*000c*/ 	.word	index@(__assertfail)
	.align		4
        /*0010*/ 	.word	0x00000000
	.align		4
        /*0014*/ 	.word	0xfffffffe
	.align		4
        /*0018*/ 	.word	0x00000000
	.align		4
        /*001c*/ 	.word	0xfffffffd
	.align		4
        /*0020*/ 	.word	0x00000000
	.align		4
        /*0024*/ 	.word	0xfffffffc


//--------------------- .nv.constant4             --------------------------
	.section	.nv.constant4,"a",@progbits
	.align	8
	.align		8
.nv.constant4:
        /*0000*/ 	.dword	__assertfail
	.align		8
        /*0008*/ 	.dword	__unnamed_1
	.align		8
        /*0010*/ 	.dword	_ZN40_INTERNAL_68ae4336_4_k_cu_ad91414f_141554cuda3std3__45__cpo5beginE
	.align		8
        /*0018*/ 	.dword	_ZN40_INTERNAL_68ae4336_4_k_cu_ad91414f_141554cuda3std3__45__cpo3endE
	.align		8
        /*0020*/ 	.dword	_ZN40_INTERNAL_68ae4336_4_k_cu_ad91414f_141554cuda3std3__45__cpo6cbeginE
	.align		8
        /*0028*/ 	.dword	_ZN40_INTERNAL_68ae4336_4_k_cu_ad91414f_141554cuda3std3__45__cpo4cendE
	.align		8
        /*0030*/ 	.dword	_ZN40_INTERNAL_68ae4336_4_k_cu_ad91414f_141554cuda3std3__442_GLOBAL__N__68ae4336_4_k_cu_ad91414f_141556ignoreE
	.align		8
        /*0038*/ 	.dword	_ZN40_INTERNAL_68ae4336_4_k_cu_ad91414f_141554cuda3std3__419piecewise_constructE
	.align		8
        /*0040*/ 	.dword	_ZN40_INTERNAL_68ae4336_4_k_cu_ad91414f_141554cuda3std3__48in_placeE
	.align		8
        /*0048*/ 	.dword	_ZN40_INTERNAL_68ae4336_4_k_cu_ad91414f_141554cuda3std6ranges3__45__cpo4swapE
	.align		8
        /*0050*/ 	.dword	_ZN40_INTERNAL_68ae4336_4_k_cu_ad91414f_141554cuda3std6ranges3__45__cpo9iter_moveE
	.align		8
        /*0058*/ 	.dword	_ZN40_INTERNAL_68ae4336_4_k_cu_ad91414f_141554cute7productE
	.align		8
        /*0060*/ 	.dword	_ZN40_INTERNAL_68ae4336_4_k_cu_ad91414f_141554cute1_E
	.align		8
        /*0068*/ 	.dword	$str$22
	.align		8
        /*0070*/ 	.dword	$str$23


//--------------------- .text._ZN7cutlass13device_kernelINS_4gemm6kernel13GemmUniversalIN4cute5tupleIJiiiiEEENS1_10collective13CollectiveMmaINS1_34MainloopSm90TmaGmmaWarpSpecializedILi4ENS5_IJNS4_1CILi2EEENSA_ILi1EEESC_EEENS1_35KernelTmaWarpSpecializedCooperativeEEENS5_IJNSA_ILi384EEENSA_ILi48EEENSA_ILi64EEEEEENS_10bfloat16_tENS5_IJlSC_lEEESK_SL_NS4_8TiledMMAINS4_8MMA_AtomIJNS4_4SM904GMMA27MMA_64x16x16_F32BF16BF16_SSILNSP_5MajorE0ELSR_0ELNSP_7ScaleInE1ELSS_1EEEEEENS4_6LayoutISD_NS5_IJSC_NSA_ILi0EEESW_EEEEENS5_IJNS4_10UnderscoreESZ_SZ_EEEEENS4_13SM90_TMA_LOADENS4_14ComposedLayoutINS4_7SwizzleILi3ELi4ELi3EEENS4_18smem_ptr_flag_bitsILi16EEENSV_INS5_IJNSA_ILi8EEESI_EEENS5_IJSI_SC_EEEEEEEvNS4_8identityENS4_23SM90_TMA_LOAD_MULTICASTES1C_vS1D_EENS_8epilogue10collective6detail29Sm90TmaWarpSpecializedAdapterINS1H_15DefaultEpilogueISK_SL_SL_NS1G_6thread17LinearCombinationISK_Li1EffLNS1L_9ScaleType4KindE0ELNS_15FloatRoundStyleE2ESK_EENS1_15EpilogueDefaultEEEEEvvEEEEvNT_6ParamsE --------------------------
	.section	.text._ZN7cutlass13device_kernelINS_4gemm6kernel13GemmUniversalIN4cute5tupleIJiiiiEEENS1_10collective13CollectiveMmaINS1_34MainloopSm90TmaGmmaWarpSpecializedILi4ENS5_IJNS4_1CILi2EEENSA_ILi1EEESC_EEENS1_35KernelTmaWarpSpecializedCooperativeEEENS5_IJNSA_ILi384EEENSA_ILi48EEENSA_ILi64EEEEEENS_10bfloat16_tENS5_IJlSC_lEEESK_SL_NS4_8TiledMMAINS4_8MMA_AtomIJNS4_4SM904GMMA27MMA_64x16x16_F32BF16BF16_SSILNSP_5MajorE0ELSR_0ELNSP_7ScaleInE1ELSS_1EEEEEENS4_6LayoutISD_NS5_IJSC_NSA_ILi0EEESW_EEEEENS5_IJNS4_10UnderscoreESZ_SZ_EEEEENS4_13SM90_TMA_LOADENS4_14ComposedLayoutINS4_7SwizzleILi3ELi4ELi3EEENS4_18smem_ptr_flag_bitsILi16EEENSV_INS5_IJNSA_ILi8EEESI_EEENS5_IJSI_SC_EEEEEEEvNS4_8identityENS4_23SM90_TMA_LOAD_MULTICASTES1C_vS1D_EENS_8epilogue10collective6detail29Sm90TmaWarpSpecializedAdapterINS1H_15DefaultEpilogueISK_SL_SL_NS1G_6thread17LinearCombinationISK_Li1EffLNS1L_9ScaleType4KindE0ELNS_15FloatRoundStyleE2ESK_EENS1_15EpilogueDefaultEEEEEvvEEEEvNT_6ParamsE,"ax",@progbits
	.align	128
.text._ZN7cutlass13device_kernelINS_4gemm6kernel13GemmUniversalIN4cute5tupleIJiiiiEEENS1_10collective13CollectiveMmaINS1_34MainloopSm90TmaGmmaWarpSpecializedILi4ENS5_IJNS4_1CILi2EEENSA_ILi1EEESC_EEENS1_35KernelTmaWarpSpecializedCooperativeEEENS5_IJNSA_ILi384EEENSA_ILi48EEENSA_ILi64EEEEEENS_10bfloat16_tENS5_IJlSC_lEEESK_SL_NS4_8TiledMMAINS4_8MMA_AtomIJNS4_4SM904GMMA27MMA_64x16x16_F32BF16BF16_SSILNSP_5MajorE0ELSR_0ELNSP_7ScaleInE1ELSS_1EEEEEENS4_6LayoutISD_NS5_IJSC_NSA_ILi0EEESW_EEEEENS5_IJNS4_10UnderscoreESZ_SZ_EEEEENS4_13SM90_TMA_LOADENS4_14ComposedLayoutINS4_7SwizzleILi3ELi4ELi3EEENS4_18smem_ptr_flag_bitsILi16EEENSV_INS5_IJNSA_ILi8EEESI_EEENS5_IJSI_SC_EEEEEEEvNS4_8identityENS4_23SM90_TMA_LOAD_MULTICASTES1C_vS1D_EENS_8epilogue10collective6detail29Sm90TmaWarpSpecializedAdapterINS1H_15DefaultEpilogueISK_SL_SL_NS1G_6thread17LinearCombinationISK_Li1EffLNS1L_9ScaleType4KindE0ELNS_15FloatRoundStyleE2ESK_EENS1_15EpilogueDefaultEEEEEvvEEEEvNT_6ParamsE:
        .type           _ZN7cutlass13device_kernelINS_4gemm6kernel13GemmUniversalIN4cute5tupleIJiiiiEEENS1_10collective13CollectiveMmaINS1_34MainloopSm90TmaGmmaWarpSpecializedILi4ENS5_IJNS4_1CILi2EEENSA_ILi1EEESC_EEENS1_35KernelTmaWarpSpecializedCooperativeEEENS5_IJNSA_ILi384EEENSA_ILi48EEENSA_ILi64EEEEEENS_10bfloat16_tENS5_IJlSC_lEEESK_SL_NS4_8TiledMMAINS4_8MMA_AtomIJNS4_4SM904GMMA27MMA_64x16x16_F32BF16BF16_SSILNSP_5MajorE0ELSR_0ELNSP_7ScaleInE1ELSS_1EEEEEENS4_6LayoutISD_NS5_IJSC_NSA_ILi0EEESW_EEEEENS5_IJNS4_10UnderscoreESZ_SZ_EEEEENS4_13SM90_TMA_LOADENS4_14ComposedLayoutINS4_7SwizzleILi3ELi4ELi3EEENS4_18smem_ptr_flag_bitsILi16EEENSV_INS5_IJNSA_ILi8EEESI_EEENS5_IJSI_SC_EEEEEEEvNS4_8identityENS4_23SM90_TMA_LOAD_MULTICASTES1C_vS1D_EENS_8epilogue10collective6detail29Sm90TmaWarpSpecializedAdapterINS1H_15DefaultEpilogueISK_SL_SL_NS1G_6thread17LinearCombinationISK_Li1EffLNS1L_9ScaleType4KindE0ELNS_15FloatRoundStyleE2ESK_EENS1_15EpilogueDefaultEEEEEvvEEEEvNT_6ParamsE,@function
        .size           _ZN7cutlass13device_kernelINS_4gemm6kernel13GemmUniversalIN4cute5tupleIJiiiiEEENS1_10collective13CollectiveMmaINS1_34MainloopSm90TmaGmmaWarpSpecializedILi4ENS5_IJNS4_1CILi2EEENSA_ILi1EEESC_EEENS1_35KernelTmaWarpSpecializedCooperativeEEENS5_IJNSA_ILi384EEENSA_ILi48EEENSA_ILi64EEEEEENS_10bfloat16_tENS5_IJlSC_lEEESK_SL_NS4_8TiledMMAINS4_8MMA_AtomIJNS4_4SM904GMMA27MMA_64x16x16_F32BF16BF16_SSILNSP_5MajorE0ELSR_0ELNSP_7ScaleInE1ELSS_1EEEEEENS4_6LayoutISD_NS5_IJSC_NSA_ILi0EEESW_EEEEENS5_IJNS4_10UnderscoreESZ_SZ_EEEEENS4_13SM90_TMA_LOADENS4_14ComposedLayoutINS4_7SwizzleILi3ELi4ELi3EEENS4_18smem_ptr_flag_bitsILi16EEENSV_INS5_IJNSA_ILi8EEESI_EEENS5_IJSI_SC_EEEEEEEvNS4_8identityENS4_23SM90_TMA_LOAD_MULTICASTES1C_vS1D_EENS_8epilogue10collective6detail29Sm90TmaWarpSpecializedAdapterINS1H_15DefaultEpilogueISK_SL_SL_NS1G_6thread17LinearCombinationISK_Li1EffLNS1L_9ScaleType4KindE0ELNS_15FloatRoundStyleE2ESK_EENS1_15EpilogueDefaultEEEEEvvEEEEvNT_6ParamsE,(.L_x_207 - _ZN7cutlass13device_kernelINS_4gemm6kernel13GemmUniversalIN4cute5tupleIJiiiiEEENS1_10collective13CollectiveMmaINS1_34MainloopSm90TmaGmmaWarpSpecializedILi4ENS5_IJNS4_1CILi2EEENSA_ILi1EEESC_EEENS1_35KernelTmaWarpSpecializedCooperativeEEENS5_IJNSA_ILi384EEENSA_ILi48EEENSA_ILi64EEEEEENS_10bfloat16_tENS5_IJlSC_lEEESK_SL_NS4_8TiledMMAINS4_8MMA_AtomIJNS4_4SM904GMMA27MMA_64x16x16_F32BF16BF16_SSILNSP_5MajorE0ELSR_0ELNSP_7ScaleInE1ELSS_1EEEEEENS4_6LayoutISD_NS5_IJSC_NSA_ILi0EEESW_EEEEENS5_IJNS4_10UnderscoreESZ_SZ_EEEEENS4_13SM90_TMA_LOADENS4_14ComposedLayoutINS4_7SwizzleILi3ELi4ELi3EEENS4_18smem_ptr_flag_bitsILi16EEENSV_INS5_IJNSA_ILi8EEESI_EEENS5_IJSI_SC_EEEEEEEvNS4_8identityENS4_23SM90_TMA_LOAD_MULTICASTES1C_vS1D_EENS_8epilogue10collective6detail29Sm90TmaWarpSpecializedAdapterINS1H_15DefaultEpilogueISK_SL_SL_NS1G_6thread17LinearCombinationISK_Li1EffLNS1L_9ScaleType4KindE0ELNS_15FloatRoundStyleE2ESK_EENS1_15EpilogueDefaultEEEEEvvEEEEvNT_6ParamsE)
        .other          _ZN7cutlass13device_kernelINS_4gemm6kernel13GemmUniversalIN4cute5tupleIJiiiiEEENS1_10collective13CollectiveMmaINS1_34MainloopSm90TmaGmmaWarpSpecializedILi4ENS5_IJNS4_1CILi2EEENSA_ILi1EEESC_EEENS1_35KernelTmaWarpSpecializedCooperativeEEENS5_IJNSA_ILi384EEENSA_ILi48EEENSA_ILi64EEEEEENS_10bfloat16_tENS5_IJlSC_lEEESK_SL_NS4_8TiledMMAINS4_8MMA_AtomIJNS4_4SM904GMMA27MMA_64x16x16_F32BF16BF16_SSILNSP_5MajorE0ELSR_0ELNSP_7ScaleInE1ELSS_1EEEEEENS4_6LayoutISD_NS5_IJSC_NSA_ILi0EEESW_EEEEENS5_IJNS4_10UnderscoreESZ_SZ_EEEEENS4_13SM90_TMA_LOADENS4_14ComposedLayoutINS4_7SwizzleILi3ELi4ELi3EEENS4_18smem_ptr_flag_bitsILi16EEENSV_INS5_IJNSA_ILi8EEESI_EEENS5_IJSI_SC_EEEEEEEvNS4_8identityENS4_23SM90_TMA_LOAD_MULTICASTES1C_vS1D_EENS_8epilogue10collective6detail29Sm90TmaWarpSpecializedAdapterINS1H_15DefaultEpilogueISK_SL_SL_NS1G_6thread17LinearCombinationISK_Li1EffLNS1L_9ScaleType4KindE0ELNS_15FloatRoundStyleE2ESK_EENS1_15EpilogueDefaultEEEEEvvEEEEvNT_6ParamsE,@"STO_CUDA_ENTRY STV_DEFAULT"
_ZN7cutlass13device_kernelINS_4gemm6kernel13GemmUniversalIN4cute5tupleIJiiiiEEENS1_10collective13CollectiveMmaINS1_34MainloopSm90TmaGmmaWarpSpecializedILi4ENS5_IJNS4_1CILi2EEENSA_ILi1EEESC_EEENS1_35KernelTmaWarpSpecializedCooperativeEEENS5_IJNSA_ILi384EEENSA_ILi48EEENSA_ILi64EEEEEENS_10bfloat16_tENS5_IJlSC_lEEESK_SL_NS4_8TiledMMAINS4_8MMA_AtomIJNS4_4SM904GMMA27MMA_64x16x16_F32BF16BF16_SSILNSP_5MajorE0ELSR_0ELNSP_7ScaleInE1ELSS_1EEEEEENS4_6LayoutISD_NS5_IJSC_NSA_ILi0EEESW_EEEEENS5_IJNS4_10UnderscoreESZ_SZ_EEEEENS4_13SM90_TMA_LOADENS4_14ComposedLayoutINS4_7SwizzleILi3ELi4ELi3EEENS4_18smem_ptr_flag_bitsILi16EEENSV_INS5_IJNSA_ILi8EEESI_EEENS5_IJSI_SC_EEEEEEEvNS4_8identityENS4_23SM90_TMA_LOAD_MULTICASTES1C_vS1D_EENS_8epilogue10collective6detail29Sm90TmaWarpSpecializedAdapterINS1H_15DefaultEpilogueISK_SL_SL_NS1G_6thread17LinearCombinationISK_Li1EffLNS1L_9ScaleType4KindE0ELNS_15FloatRoundStyleE2ESK_EENS1_15EpilogueDefaultEEEEEvvEEEEvNT_6ParamsE:
[----:B------:R-:W0:Y:S01]  /*0000*/  LDC R1, c[0x0][0x28] ;  /* 0x00000a00ff017b82 */ /* 0x000e220000000800 */
[----:B------:R-:W1:Y:S01]  /*0010*/  S2R R101, SR_TID.X ;  /* 0x0000000000657919 */ /* 0x000e620000002100 */
[----:B------:R-:W-:Y:S01]  /*0020*/  ELECT P0, URZ, PT ;  /* 0x00000000003f782f */ /* 0x000fe20003800000 */
[----:B------:R-:W-:Y:S01]  /*0030*/  BSSY B0, `(.L_x_0) ;  /* 0x000000f000007945 */ /* 0x000fe20003800000 */
[--C-:B-1----:R-:W-:Y:S02]  /*0040*/  SHF.R.U32.HI R0, RZ, 0x5, R101.reuse ;  /* 0x00000005ff007819 */ /* 0x102fe40000011665 */
[----:B------:R-:W-:-:S03]  /*0050*/  SHF.R.U32.HI R7, RZ, 0x7, R101 ;  /* 0x00000007ff077819 */ /* 0x000fc60000011665 */
[----:B------:R-:W1:Y:S04]  /*0060*/  SHFL.IDX PT, R3, R0, RZ, 0x1f ;  /* 0x00001fff00037589 */ /* 0x000e6800000e0000 */
[----:B------:R2:W3:Y:S01]  /*0070*/  SHFL.IDX PT, R2, R7, RZ, 0x1f ;  /* 0x00001fff07027589 */ /* 0x0004e200000e0000 */
[----:B-1----:R-:W-:-:S13]  /*0080*/  ISETP.NE.OR P0, PT, R3, RZ, !P0 ;  /* 0x000000ff0300720c */ /* 0x002fda0004705670 */
[----:B0-23--:R-:W-:Y:S05]  /*0090*/  @P0 BRA `(.L_x_1) ;  /* 0x0000000000200947 */ /* 0x00dfea0003800000 */
[----:B------:R-:W-:Y:S02]  /*00a0*/  ULDC.64 UR4, c[0x0][0x198] ;  /* 0x0000660000047ab9 */ /* 0x000fe40000000a00 */
[----:B------:R-:W-:Y:S02]  /*00b0*/  UIADD3 UR6, UP0, UR4, 0xf0, URZ ;  /* 0x000000f004067890 */ /* 0x000fe4000ff1e03f */
[----:B------:R-:W-:Y:S02]  /*00c0*/  UIADD3 UR4, UP1, UR4, 0x1f0, URZ ;  /* 0x000001f004047890 */ /* 0x000fe4000ff3e03f */
[----:B------:R-:W-:Y:S02]  /*00d0*/  UIADD3.X UR7, URZ, UR5, URZ, UP0, !UPT ;  /* 0x000000053f077290 */ /* 0x000fe400087fe43f */
[----:B------:R-:W-:-:S07]  /*00e0*/  UIADD3.X UR5, URZ, UR5, URZ, UP1, !UPT ;  /* 0x000000053f057290 */ /* 0x000fce0008ffe43f */
[----:B------:R0:W-:Y:S02]  /*00f0*/  UTMACCTL.PF [UR6] ;  /* 0x00000000060079b9 */ /* 0x0001e40008040000 */
[----:B------:R0:W-:Y:S02]  /*0100*/  UTMACCTL.PF [UR4] ;  /* 0x00000000040079b9 */ /* 0x0001e40008040000 */
[----:B0-----:R-:W-:Y:S01]  /*0110*/  NOP ;  /* 0x0000000000007918 */ /* 0x001fe20000000000 */
.L_x_1:
[----:B------:R-:W-:Y:S05]  /*0120*/  BSYNC B0 ;  /* 0x0000000000007941 */ /* 0x000fea0003800000 */
.L_x_0:
[----:B------:R-:W0:Y:S02]  /*0130*/  SHFL.IDX PT, R5, R0, RZ, 0x1f ;  /* 0x00001fff00057589 */ /* 0x000e2400000e0000 */
[----:B0-----:R-:W-:-:S13]  /*0140*/  ISETP.NE.AND P0, PT, R5, RZ, PT ;  /* 0x000000ff0500720c */ /* 0x001fda0003f05270 */
[----:B------:R-:W-:Y:S05]  /*0150*/  @P0 BRA `(.L_x_2) ;  /* 0x0000000000580947 */ /* 0x000fea0003800000 */
[----:B------:R-:W0:Y:S01]  /*0160*/  S2UR UR8, SR_CgaCtaId ;  /* 0x00000000000879c3 */ /* 0x000e220000008800 */
[----:B------:R-:W-:Y:S01]  /*0170*/  UMOV UR4, 0x400 ;  /* 0x0000040000047882 */ /* 0x000fe20000000000 */
[----:B------:R-:W-:Y:S01]  /*0180*/  UMOV UR5, 0x1 ;  /* 0x0000000100057882 */ /* 0x000fe20000000000 */
[----:B------:R-:W-:Y:S01]  /*0190*/  UMOV UR6, 0x4 ;  /* 0x0000000400067882 */ /* 0x000fe20000000000 */
[----:B------:R-:W-:Y:S01]  /*01a0*/  ELECT P0, URZ, PT ;  /* 0x00000000003f782f */ /* 0x000fe20003800000 */
[----:B------:R-:W-:-:S04]  /*01b0*/  UIADD3 UR6, -UR6, 0x100000, URZ ;  /* 0x0010000006067890 */ /* 0x000fc8000fffe13f */
[----:B------:R-:W-:Y:S02]  /*01c0*/  USHF.L.U32 UR7, UR6, 0xb, URZ ;  /* 0x0000000b06077899 */ /* 0x000fe4000800063f */
[----:B------:R-:W-:Y:S02]  /*01d0*/  USHF.L.U32 UR6, UR6, 0x1, URZ ;  /* 0x0000000106067899 */ /* 0x000fe4000800063f */
[----:B0-----:R-:W-:Y:S02]  /*01e0*/  ULEA UR8, UR8, UR4, 0x18 ;  /* 0x0000000408087291 */ /* 0x001fe4000f8ec03f */
[----:B------:R-:W-:-:S04]  /*01f0*/  UIADD3 UR4, -UR5, 0x100000, URZ ;  /* 0x0010000005047890 */ /* 0x000fc8000fffe13f */
[----:B------:R-:W-:Y:S02]  /*0200*/  USHF.L.U32 UR5, UR4, 0xb, URZ ;  /* 0x0000000b04057899 */ /* 0x000fe4000800063f */
[----:B------:R-:W-:Y:S01]  /*0210*/  USHF.L.U32 UR4, UR4, 0x1, URZ ;  /* 0x0000000104047899 */ /* 0x000fe2000800063f */
[----:B------:R-:W0:Y:S11]  /*0220*/  FENCE.VIEW.ASYNC.S ;  /* 0x00000000000073c6 */ /* 0x000e360000000000 */
[----:B0-----:R0:W1:Y:S01]  /*0230*/  SYNCS.EXCH.64 URZ, [UR8], UR4 ;  /* 0x00000004083f75b2 */ /* 0x0010620008000100 */
[----:B------:R0:W2:Y:S01]  /*0240*/  SYNCS.EXCH.64 URZ, [UR8+0x20], UR6 ;  /* 0x00002006083f75b2 */ /* 0x0000a20008000100 */
[----:B------:R0:W3:Y:S01]  /*0250*/  SYNCS.EXCH.64 URZ, [UR8+0x8], UR4 ;  /* 0x00000804083f75b2 */ /* 0x0000e20008000100 */
[----:B------:R0:W4:Y:S01]  /*0260*/  SYNCS.EXCH.64 URZ, [UR8+0x28], UR6 ;  /* 0x00002806083f75b2 */ /* 0x0001220008000100 */
[----:B------:R0:W0:Y:S01]  /*0270*/  SYNCS.EXCH.64 URZ, [UR8+0x10], UR4 ;  /* 0x00001004083f75b2 */ /* 0x0000220008000100 */
[----:B------:R0:W0:Y:S01]  /*0280*/  SYNCS.EXCH.64 URZ, [UR8+0x30], UR6 ;  /* 0x00003006083f75b2 */ /* 0x0000220008000100 */
[----:B------:R0:W0:Y:S01]  /*0290*/  SYNCS.EXCH.64 URZ, [UR8+0x18], UR4 ;  /* 0x00001804083f75b2 */ /* 0x0000220008000100 */
[----:B------:R0:W0:Y:S01]  /*02a0*/  SYNCS.EXCH.64 URZ, [UR8+0x38], UR6 ;  /* 0x00003806083f75b2 */ /* 0x0000220008000100 */
[----:B------:R-:W-:Y:S01]  /*02b0*/  NOP ;  /* 0x0000000000007918 */ /* 0x000fe20000000000 */
.L_x_2:
[----:B------:R-:W-:Y:S01]  /*02c0*/  SHF.R.S32.HI R4, RZ, 0x1f, R101 ;  /* 0x0000001fff047819 */ /* 0x000fe20000011465 */
[----:B------:R-:W5:Y:S01]  /*02d0*/  SHFL.IDX PT, R0, R0, RZ, 0x1f ;  /* 0x00001fff00007589 */ /* 0x000f6200000e0000 */
[----:B0-----:R-:W0:Y:S01]  /*02e0*/  S2UR UR8, SR_CTAID.X ;  /* 0x00000000000879c3 */ /* 0x001e220000002500 */
[----:B------:R-:W-:Y:S02]  /*02f0*/  ELECT P0, URZ, PT ;  /* 0x00000000003f782f */ /* 0x000fe40003800000 */
[----:B------:R-:W-:Y:S01]  /*0300*/  LEA.HI R4, R4, R101, RZ, 0x7 ;  /* 0x0000006504047211 */ /* 0x000fe200078f38ff */
[----:B------:R-:W-:Y:S01]  /*0310*/  ULDC UR4, c[0x0][0x150] ;  /* 0x0000540000047ab9 */ /* 0x000fe20000000800 */
[----:B------:R-:W-:Y:S01]  /*0320*/  SHF.R.S32.HI R6, RZ, 0x1f, R5 ;  /* 0x0000001fff067819 */ /* 0x000fe20000011405 */
[----:B------:R-:W-:Y:S01]  /*0330*/  NOP ;  /* 0x0000000000007918 */ /* 0x000fe20000000000 */
[----:B------:R-:W-:Y:S01]  /*0340*/  LOP3.LUT R4, R4, 0xffffff80, RZ, 0xc0, !PT ;  /* 0xffffff8004047812 */ /* 0x000fe200078ec0ff */
[----:B------:R-:W-:Y:S01]  /*0350*/  NOP ;  /* 0x0000000000007918 */ /* 0x000fe20000000000 */
[----:B------:R-:W-:Y:S01]  /*0360*/  LEA.HI R6, R6, R5, RZ, 0x2 ;  /* 0x0000000506067211 */ /* 0x000fe200078f10ff */
[----:B------:R-:W1:Y:S01]  /*0370*/  LDC R11, c[0x0][0x144] ;  /* 0x00005100ff0b7b82 */ /* 0x000e620000000800 */
[----:B------:R-:W-:Y:S01]  /*0380*/  IMAD.MOV.U32 R22, RZ, RZ, 0x1 ;  /* 0x00000001ff167424 */ /* 0x000fe200078e00ff */
[----:B------:R-:W-:Y:S01]  /*0390*/  ISETP.NE.AND P3, PT, R2, RZ, PT ;  /* 0x000000ff0200720c */ /* 0x000fe20003f65270 */
[----:B------:R-:W-:Y:S01]  /*03a0*/  IMAD.IADD R8, R101, 0x1, -R4 ;  /* 0x0000000165087824 */ /* 0x000fe200078e0a04 */
[----:B------:R-:W-:Y:S01]  /*03b0*/  LOP3.LUT R6, R6, 0x3ffffffc, RZ, 0xc0, !PT ;  /* 0x3ffffffc06067812 */ /* 0x000fe200078ec0ff */
[----:B------:R-:W2:Y:S03]  /*03c0*/  S2R R4, SR_CTAID.Y ;  /* 0x0000000000047919 */ /* 0x000ea60000002600 */
[----:B------:R-:W-:Y:S01]  /*03d0*/  SHF.R.S32.HI R9, RZ, 0x1f, R8 ;  /* 0x0000001fff097819 */ /* 0x000fe20000011408 */
[----:B------:R-:W-:Y:S01]  /*03e0*/  IMAD.IADD R6, R5, 0x1, -R6 ;  /* 0x0000000105067824 */ /* 0x000fe200078e0a06 */
[----:B------:R-:W3:Y:S02]  /*03f0*/  LDC R13, c[0x0][0x140] ;  /* 0x00005000ff0d7b82 */ /* 0x000ee40000000800 */
[----:B------:R-:W-:-:S02]  /*0400*/  LEA.HI R9, R9, R8, RZ, 0x3 ;  /* 0x0000000809097211 */ /* 0x000fc400078f18ff */
[----:B-----5:R-:W-:Y:S02]  /*0410*/  ISETP.NE.OR P0, PT, R0, RZ, !P0 ;  /* 0x000000ff0000720c */ /* 0x020fe40004705670 */
[--C-:B------:R-:W-:Y:S02]  /*0420*/  SHF.R.S32.HI R0, RZ, 0x3, R9.reuse ;  /* 0x00000003ff007819 */ /* 0x100fe40000011409 */
[----:B0-----:R-:W-:Y:S02]  /*0430*/  I2FP.F32.U32 R10, UR8 ;  /* 0x00000008000a7c45 */ /* 0x001fe40008201000 */
[----:B------:R-:W-:-:S03]  /*0440*/  SHF.R.S32.HI R9, RZ, 0x1f, R9 ;  /* 0x0000001fff097819 */ /* 0x000fc60000011409 */
[----:B------:R-:W-:Y:S01]  /*0450*/  FMUL R10, R10, UR4 ;  /* 0x000000040a0a7c20 */ /* 0x000fe20008400000 */
[----:B------:R-:W-:Y:S01]  /*0460*/  LEA.HI R9, R9, R0, RZ, 0x2 ;  /* 0x0000000009097211 */ /* 0x000fe200078f10ff */
[----:B------:R-:W-:Y:S02]  /*0470*/  ULDC UR4, c[0x0][0x154] ;  /* 0x0000550000047ab9 */ /* 0x000fe40000000800 */
[----:B------:R-:W-:Y:S01]  /*0480*/  VOTEU.ALL UP0, P0 ;  /* 0x00000000003f7886 */ /* 0x000fe20000000000 */
[----:B------:R-:W-:Y:S01]  /*0490*/  LOP3.LUT R9, R9, 0xfffffffc, RZ, 0xc0, !PT ;  /* 0xfffffffc09097812 */ /* 0x000fe200078ec0ff */
[----:B------:R-:W0:Y:S01]  /*04a0*/  F2I.U32.TRUNC.NTZ R10, R10 ;  /* 0x0000000a000a7305 */ /* 0x000e22000020f000 */
[----:B------:R-:W-:Y:S02]  /*04b0*/  VOTEU.ALL UP1, P0 ;  /* 0x00000000003f7886 */ /* 0x000fe40000020000 */
[----:B------:R-:W5:Y:S01]  /*04c0*/  @!UP0 S2UR UR7, SR_CgaCtaId ;  /* 0x00000000000789c3 */ /* 0x000f620000008800 */
[----:B------:R-:W-:Y:S01]  /*04d0*/  IMAD.IADD R9, R0, 0x1, -R9 ;  /* 0x0000000100097824 */ /* 0x000fe200078e0a09 */
[----:B------:R-:W-:Y:S01]  /*04e0*/  SHF.R.S32.HI R0, RZ, 0x1f, R3 ;  /* 0x0000001fff007819 */ /* 0x000fe20000011403 */
[----:B------:R-:W-:Y:S01]  /*04f0*/  @!UP0 UMOV UR6, 0x400 ;  /* 0x0000040000068882 */ /* 0x000fe20000000000 */
[----:B---3--:R-:W-:Y:S01]  /*0500*/  ISETP.EQ.U32.AND P2, PT, R13, 0x1, PT ;  /* 0x000000010d00780c */ /* 0x008fe20003f42070 */
[----:B------:R-:W-:Y:S01]  /*0510*/  IMAD R19, R6, 0x4, R9 ;  /* 0x0000000406137824 */ /* 0x000fe200078e0209 */
[----:B--2---:R-:W-:-:S02]  /*0520*/  I2FP.F32.U32 R12, R4 ;  /* 0x00000004000c7245 */ /* 0x004fc40000201000 */
[----:B------:R-:W2:Y:S01]  /*0530*/  LDC R9, c[0x0][0x148] ;  /* 0x00005200ff097b82 */ /* 0x000ea20000000800 */
[----:B------:R-:W-:Y:S02]  /*0540*/  LEA.HI R0, R0, R3, RZ, 0x2 ;  /* 0x0000000300007211 */ /* 0x000fe400078f10ff */
[----:B------:R-:W-:Y:S01]  /*0550*/  LEA.HI R6, R19, R19, RZ, 0x1 ;  /* 0x0000001313067211 */ /* 0x000fe200078f08ff */
[----:B0-----:R-:W-:Y:S02]  /*0560*/  IMAD.MOV R14, RZ, RZ, -R10 ;  /* 0x000000ffff0e7224 */ /* 0x001fe400078e0a0a */
[----:B------:R-:W-:Y:S01]  /*0570*/  FMUL R12, R12, UR4 ;  /* 0x000000040c0c7c20 */ /* 0x000fe20008400000 */
[----:B------:R-:W-:Y:S01]  /*0580*/  LOP3.LUT R0, R0, 0xfffffffc, RZ, 0xc0, !PT ;  /* 0xfffffffc00007812 */ /* 0x000fe200078ec0ff */
[----:B------:R-:W-:Y:S01]  /*0590*/  UMOV UR4, 0x20 ;  /* 0x0000002000047882 */ /* 0x000fe20000000000 */
[----:B------:R-:W-:Y:S01]  /*05a0*/  LOP3.LUT R10, R6, 0xfffffffe, RZ, 0xc0, !PT ;  /* 0xfffffffe060a7812 */ /* 0x000fe200078ec0ff */
[----:B-1----:R-:W-:Y:S01]  /*05b0*/  IMAD R6, R11, R14, UR8 ;  /* 0x000000080b067e24 */ /* 0x002fe2000f8e020e */
[----:B------:R-:W-:-:S04]  /*05c0*/  @!UP0 UIADD3 UR4, -UR4, 0x100000, URZ ;  /* 0x0010000004048890 */ /* 0x000fc8000fffe13f */
[----:B------:R-:W-:Y:S02]  /*05d0*/  @!UP0 USHF.L.U32 UR5, UR4, 0xb, URZ ;  /* 0x0000000b04058899 */ /* 0x000fe4000800063f */
[----:B------:R-:W-:Y:S01]  /*05e0*/  @!UP0 USHF.L.U32 UR4, UR4, 0x1, URZ ;  /* 0x0000000104048899 */ /* 0x000fe2000800063f */
[----:B------:R-:W0:Y:S01]  /*05f0*/  F2I.U32.TRUNC.NTZ R12, R12 ;  /* 0x0000000c000c7305 */ /* 0x000e22000020f000 */
[----:B------:R-:W-:Y:S02]  /*0600*/  IMAD.IADD R3, R3, 0x1, -R0 ;  /* 0x0000000103037824 */ /* 0x000fe400078e0a00 */
[C---:B------:R-:W-:Y:S02]  /*0610*/  IMAD.IADD R11, R19.reuse, 0x1, -R10 ;  /* 0x00000001130b7824 */ /* 0x040fe400078e0a0a */
[----:B------:R-:W-:Y:S01]  /*0620*/  IMAD.SHL.U32 R10, R19, 0x4, RZ ;  /* 0x00000004130a7824 */ /* 0x000fe200078e00ff */
[----:B-----5:R-:W-:Y:S01]  /*0630*/  @!UP0 ULEA UR6, UR7, UR6, 0x18 ;  /* 0x0000000607068291 */ /* 0x020fe2000f8ec03f */
[----:B------:R-:W-:Y:S01]  /*0640*/  ISETP.NE.AND P1, PT, R3, 0x3, PT ;  /* 0x000000030300780c */ /* 0x000fe20003f25270 */
[----:B------:R-:W-:Y:S01]  /*0650*/  VOTEU.ALL UP0, P0 ;  /* 0x00000000003f7886 */ /* 0x000fe20000000000 */
[----:B------:R-:W-:-:S02]  /*0660*/  ISETP.NE.AND P4, PT, R11, R6, PT ;  /* 0x000000060b00720c */ /* 0x000fc40003f85270 */
[----:B------:R-:W-:Y:S02]  /*0670*/  LOP3.LUT R19, R19, 0xc, R10, 0x78, !PT ;  /* 0x0000000c13137812 */ /* 0x000fe400078e780a */
[----:B------:R-:W-:Y:S01]  /*0680*/  LOP3.LUT P0, RZ, R8, 0x7, RZ, 0xc0, !PT ;  /* 0x0000000708ff7812 */ /* 0x000fe2000780c0ff */
[C---:B------:R-:W-:Y:S01]  /*0690*/  VIADD R8, R2.reuse, 0xffffffff ;  /* 0xffffffff02087836 */ /* 0x040fe20000000000 */
[----:B------:R-:W-:Y:S01]  /*06a0*/  ISETP.EQ.OR P1, PT, R3, RZ, !P1 ;  /* 0x000000ff0300720c */ /* 0x000fe20004f22670 */
[----:B0-----:R-:W-:Y:S01]  /*06b0*/  IMAD.MOV R24, RZ, RZ, -R12 ;  /* 0x000000ffff187224 */ /* 0x001fe200078e0a0c */
[----:B------:R-:W-:Y:S01]  /*06c0*/  ISETP.LT.U32.AND P0, PT, R19, 0x2, !P0 ;  /* 0x000000021300780c */ /* 0x000fe20004701070 */
[----:B------:R-:W0:Y:S02]  /*06d0*/  FENCE.VIEW.ASYNC.S ;  /* 0x00000000000073c6 */ /* 0x000e240000000000 */
[----:B0-----:R0:W1:Y:S01]  /*06e0*/  @!UP0 SYNCS.EXCH.64 URZ, [UR6+0x50], UR4 ;  /* 0x00005004063f85b2 */ /* 0x0010620008000100 */
[----:B------:R-:W-:Y:S01]  /*06f0*/  ISETP.EQ.AND P1, PT, R2, RZ, P1 ;  /* 0x000000ff0200720c */ /* 0x000fe20000f22270 */
[----:B--2---:R-:W-:Y:S01]  /*0700*/  IMAD R11, R9, R24, R4 ;  /* 0x00000018090b7224 */ /* 0x004fe200078e0204 */
[----:B------:R-:W-:-:S02]  /*0710*/  ISETP.GE.U32.AND P6, PT, R8, 0x2, PT ;  /* 0x000000020800780c */ /* 0x000fc40003fc6070 */
[----:B------:R-:W-:Y:S02]  /*0720*/  @P4 LEA.HI R0, R19, R19, RZ, 0x1 ;  /* 0x0000001313004211 */ /* 0x000fe400078f08ff */
[----:B------:R-:W-:Y:S02]  /*0730*/  SEL R18, RZ, 0x1, !P1 ;  /* 0x00000001ff127807 */ /* 0x000fe40004800000 */
[----:B------:R-:W-:Y:S02]  /*0740*/  @P4 SHF.R.S32.HI R0, RZ, 0x1, R0 ;  /* 0x00000001ff004819 */ /* 0x000fe40000011400 */
[----:B------:R-:W-:Y:S02]  /*0750*/  SEL R18, R18, 0x2, P6 ;  /* 0x0000000212127807 */ /* 0x000fe40003000000 */
[----:B------:R-:W-:Y:S02]  /*0760*/  @P4 ISETP.NE.AND P5, PT, R0, R11, PT ;  /* 0x0000000b0000420c */ /* 0x000fe40003fa5270 */
[----:B------:R-:W-:Y:S01]  /*0770*/  SEL R11, RZ, 0x1, !P0 ;  /* 0x00000001ff0b7807 */ /* 0x000fe20004000000 */
[----:B------:R0:W2:Y:S01]  /*0780*/  @!UP1 SYNCS.EXCH.64 URZ, [UR6+0x58], UR4 ;  /* 0x00005804063f95b2 */ /* 0x0000a20008000100 */
[----:B------:R-:W-:Y:S01]  /*0790*/  @P4 SEL R22, RZ, 0x1, P5 ;  /* 0x00000001ff164807 */ /* 0x000fe20002800000 */
[----:B------:R-:W-:Y:S01]  /*07a0*/  NOP ;  /* 0x0000000000007918 */ /* 0x000fe20000000000 */
[----:B------:R-:W-:-:S02]  /*07b0*/  LOP3.LUT R0, R101, 0x7f, RZ, 0xc0, !PT ;  /* 0x0000007f65007812 */ /* 0x000fc400078ec0ff */
[----:B------:R-:W-:Y:S01]  /*07c0*/  LOP3.LUT R22, R22, R11, RZ, 0xc0, !PT ;  /* 0x0000000b16167212 */ /* 0x000fe200078ec0ff */
[----:B01----:R-:W-:Y:S06]  /*07d0*/  @!P2 BRA `(.L_x_3) ;  /* 0x000000000008a947 */ /* 0x003fec0003800000 */
[----:B--2-4-:R-:W-:Y:S01]  /*07e0*/  UCGABAR_ARV ;  /* 0x00000000000079c7 */ /* 0x014fe20008000000 */
[----:B------:R-:W-:Y:S05]  /*07f0*/  BRA `(.L_x_4) ;  /* 0x0000000000047947 */ /* 0x000fea0003800000 */
.L_x_3:
[----:B--2-4-:R-:W-:Y:S01]  /*0800*/  NOP ;  /* 0x0000000000007918 */ /* 0x014fe20000000000 */
.L_x_4:
[----:B------:R-:W0:Y:S01]  /*0810*/  LDC R2, c[0x0][0x65c] ;  /* 0x00019700ff027b82 */ /* 0x000e220000000800 */
[----:B------:R-:W-:Y:S02]  /*0820*/  IMAD.U32 R10, RZ, RZ, UR8 ;  /* 0x00000008ff0a7e24 */ /* 0x000fe4000f8e00ff */
[----:B------:R-:W-:Y:S01]  /*0830*/  IMAD.MOV.U32 R11, RZ, RZ, RZ ;  /* 0x000000ffff0b7224 */ /* 0x000fe200078e00ff */
[----:B0-----:R-:W-:-:S04]  /*0840*/  ISETP.NE.AND P1, PT, R2, 0x1, PT ;  /* 0x000000010200780c */ /* 0x001fc80003f25270 */
[----:B------:R-:W-:-:S09]  /*0850*/  P2R R5, PR, RZ, 0x2 ;  /* 0x00000002ff057803 */ /* 0x000fd20000000000 */
[----:B------:R-:W0:Y:S01]  /*0860*/  @P1 LDC R17, c[0x0][0x10] ;  /* 0x00000400ff111b82 */ /* 0x000e220000000800 */
[----:B------:R-:W-:Y:S02]  /*0870*/  @P1 IMAD.MOV.U32 R5, RZ, RZ, RZ ;  /* 0x000000ffff051224 */ /* 0x000fe400078e00ff */
[----:B------:R-:W-:-:S05]  /*0880*/  @P1 IMAD.MOV.U32 R15, RZ, RZ, RZ ;  /* 0x000000ffff0f1224 */ /* 0x000fca00078e00ff */
[----:B------:R-:W1:Y:S01]  /*0890*/  @!P1 LDC R13, c[0x0][0xc] ;  /* 0x00000300ff0d9b82 */ /* 0x000e620000000800 */
[----:B------:R-:W-:Y:S01]  /*08a0*/  ULDC UR4, c[0x0][0xc] ;  /* 0x0000030000047ab9 */ /* 0x000fe20000000800 */
[----:B------:R-:W-:Y:S01]  /*08b0*/  ULDC UR5, c[0x0][0x10] ;  /* 0x0000040000057ab9 */ /* 0x000fe20000000800 */
[----:B------:R-:W-:Y:S01]  /*08c0*/  ULDC UR6, c[0x0][0x14] ;  /* 0x0000050000067ab9 */ /* 0x000fe20000000800 */
[----:B------:R-:W-:-:S04]  /*08d0*/  UIMAD.WIDE.U32 UR4, UR4, UR5, URZ ;  /* 0x00000005040472a5 */ /* 0x000fc8000f8e003f */
[----:B------:R-:W-:Y:S02]  /*08e0*/  UIMAD.WIDE.U32 UR44, UR4, UR6, URZ ;  /* 0x00000006042c72a5 */ /* 0x000fe4000f8e003f */
[----:B------:R-:W-:-:S04]  /*08f0*/  UIMAD UR38, UR5, UR6, URZ ;  /* 0x00000006052672a4 */ /* 0x000fc8000f8e023f */
[----:B------:R-:W-:Y:S01]  /*0900*/  UIADD3 UR38, UR45, UR38, URZ ;  /* 0x000000262d267290 */ /* 0x000fe2000fffe03f */
[----:B0-----:R-:W-:-:S04]  /*0910*/  @P1 IMAD.WIDE.U32 R16, R17, UR8, R4 ;  /* 0x0000000811101c25 */ /* 0x001fc8000f8e0004 */
[----:B------:R-:W-:Y:S02]  /*0920*/  @P1 IMAD.IADD R17, R17, 0x1, R15 ;  /* 0x0000000111111824 */ /* 0x000fe400078e020f */
[----:B-1----:R-:W-:-:S04]  /*0930*/  @!P1 IMAD.WIDE.U32 R10, R4, R13, R10 ;  /* 0x0000000d040a9225 */ /* 0x002fc800078e000a */
[----:B------:R-:W-:Y:S02]  /*0940*/  @!P1 IMAD.MOV.U32 R16, RZ, RZ, R10 ;  /* 0x000000ffff109224 */ /* 0x000fe400078e000a */
[----:B------:R-:W-:Y:S01]  /*0950*/  @!P1 IMAD.MOV.U32 R17, RZ, RZ, R11 ;  /* 0x000000ffff119224 */ /* 0x000fe200078e000b */
[----:B------:R-:W-:Y:S06]  /*0960*/  @!P2 BRA `(.L_x_5) ;  /* 0x00000000000ca947 */ /* 0x000fec0003800000 */
[----:B------:R-:W-:Y:S01]  /*0970*/  UCGABAR_WAIT ;  /* 0x0000000000007dc7 */ /* 0x000fe20008000000 */
[----:B------:R-:W-:Y:S01]  /*0980*/  CCTL.IVALL ;  /* 0x00000000ff00798f */ /* 0x000fe20002000000 */
[----:B------:R-:W-:Y:S05]  /*0990*/  BRA `(.L_x_6) ;  /* 0x0000000000047947 */ /* 0x000fea0003800000 */
.L_x_5:
[----:B------:R-:W-:Y:S06]  /*09a0*/  BAR.SYNC.DEFER_BLOCKING 0x0 ;  /* 0x0000000000007b1d */ /* 0x000fec0000010000 */
.L_x_6:
[----:B------:R-:W-:Y:S05]  /*09b0*/  @!P3 BRA `(.L_x_7) ;  /* 0x0000008000e4b947 */ /* 0x000fea0003800000 */
[----:B------:R-:W-:-:S13]  /*09c0*/  ISETP.GT.U32.AND P0, PT, R8, 0x1, PT ;  /* 0x000000010800780c */ /* 0x000fda0003f04070 */
[----:B------:R-:W-:Y:S05]  /*09d0*/  @P0 EXIT ;  /* 0x000000000000094d */ /* 0x000fea0003800000 */
[----:B------:R-:W-:Y:S01]  /*09e0*/  ULDC.64 UR4, c[0x0][0x650] ;  /* 0x0001940000047ab9 */ /* 0x000fe20000000a00 */
[----:B------:R-:W-:Y:S01]  /*09f0*/  PRMT R3, RZ, 0x7610, R3 ;  /* 0x00007610ff037816 */ /* 0x000fe20000000003 */
[----:B------:R-:W-:Y:S01]  /*0a00*/  IMAD.MOV.U32 R105, RZ, RZ, -0x1 ;  /* 0xffffffffff697424 */ /* 0x000fe200078e00ff */
[----:B------:R-:W-:Y:S01]  /*0a10*/  ISETP.GE.U32.AND P0, PT, R16, UR4, PT ;  /* 0x0000000410007c0c */ /* 0x000fe2000bf06070 */
[----:B------:R-:W-:Y:S02]  /*0a20*/  IMAD.MOV.U32 R104, RZ, RZ, -0x1 ;  /* 0xffffffffff687424 */ /* 0x000fe400078e00ff */
[----:B------:R-:W-:Y:S01]  /*0a30*/  IMAD.MOV.U32 R23, RZ, RZ, -0x1 ;  /* 0xffffffffff177424 */ /* 0x000fe200078e00ff */
[----:B------:R-:W-:-:S13]  /*0a40*/  ISETP.GE.U32.AND.EX P0, PT, R17, UR5, PT, P0 ;  /* 0x0000000511007c0c */ /* 0x000fda000bf06100 */
[----:B------:R-:W-:Y:S05]  /*0a50*/  @P0 BRA `(.L_x_8) ;  /* 0x00000004002c0947 */ /* 0x000fea0003800000 */
[----:B------:R-:W0:Y:S01]  /*0a60*/  LDC.64 R26, c[0x0][0x628] ;  /* 0x00018a00ff1a7b82 */ /* 0x000e220000000a00 */
[----:B------:R-:W-:Y:S02]  /*0a70*/  IMAD.MOV.U32 R10, RZ, RZ, R16 ;  /* 0x000000ffff0a7224 */ /* 0x000fe400078e0010 */
[----:B------:R-:W-:-:S05]  /*0a80*/  IMAD.MOV.U32 R11, RZ, RZ, R17 ;  /* 0x000000ffff0b7224 */ /* 0x000fca00078e0011 */
[----:B------:R-:W1:Y:S08]  /*0a90*/  LDC R8, c[0x0][0x630] ;  /* 0x00018c00ff087b82 */ /* 0x000e700000000800 */
[----:B------:R-:W2:Y:S01]  /*0aa0*/  LDC.64 R28, c[0x0][0x620] ;  /* 0x00018800ff1c7b82 */ /* 0x000ea20000000a00 */
[----:B0-----:R-:W-:-:S04]  /*0ab0*/  ISETP.NE.U32.AND P0, PT, R26, RZ, PT ;  /* 0x000000ff1a00720c */ /* 0x001fc80003f05070 */
[----:B------:R-:W-:-:S13]  /*0ac0*/  ISETP.NE.AND.EX P0, PT, R27, RZ, PT, P0 ;  /* 0x000000ff1b00720c */ /* 0x000fda0003f05300 */
[----:B-12---:R-:W-:Y:S05]  /*0ad0*/  @!P0 BRA `(.L_x_9) ;  /* 0x0000000000288947 */ /* 0x006fea0003800000 */
[----:B------:R-:W0:Y:S02]  /*0ae0*/  LDC R3, c[0x0][0x634] ;  /* 0x00018d00ff037b82 */ /* 0x000e240000000800 */
[----:B0-----:R-:W-:-:S05]  /*0af0*/  IADD3 R3, P0, R16, R3, RZ ;  /* 0x0000000310037210 */ /* 0x001fca0007f1e0ff */
[----:B------:R-:W-:-:S04]  /*0b00*/  IMAD.X R21, RZ, RZ, R17, P0 ;  /* 0x000000ffff157224 */ /* 0x000fc800000e0611 */
[----:B------:R-:W-:-:S04]  /*0b10*/  IMAD.WIDE.U32 R10, R21, R26, RZ ;  /* 0x0000001a150a7225 */ /* 0x000fc800078e00ff */
[----:B------:R-:W-:-:S04]  /*0b20*/  IMAD.WIDE.U32 R12, P0, R3, R27, R10 ;  /* 0x0000001b030c7225 */ /* 0x000fc8000780000a */
[----:B------:R-:W-:-:S04]  /*0b30*/  IMAD.WIDE.U32 R10, R3, R26, RZ ;  /* 0x0000001a030a7225 */ /* 0x000fc800078e00ff */
[----:B------:R-:W-:Y:S01]  /*0b40*/  IMAD.X R15, RZ, RZ, RZ, P0 ;  /* 0x000000ffff0f7224 */ /* 0x000fe200000e06ff */
[----:B------:R-:W-:Y:S01]  /*0b50*/  IADD3 RZ, P0, R11, R12, RZ ;  /* 0x0000000c0bff7210 */ /* 0x000fe20007f1e0ff */
[----:B------:R-:W-:-:S04]  /*0b60*/  IMAD.MOV.U32 R14, RZ, RZ, R13 ;  /* 0x000000ffff0e7224 */ /* 0x000fc800078e000d */
[----:B------:R-:W-:-:S08]  /*0b70*/  IMAD.WIDE.U32.X R10, R21, R27, R14, P0 ;  /* 0x0000001b150a7225 */ /* 0x000fd000000e040e */
.L_x_9:
[----:B------:R-:W0:Y:S01]  /*0b80*/  LDC.64 R32, c[0x0][0x640] ;  /* 0x00019000ff207b82 */ /* 0x000e220000000a00 */
[--C-:B------:R-:W-:Y:S01]  /*0b90*/  SHF.R.U64 R27, R10, R8, R11.reuse ;  /* 0x000000080a1b7219 */ /* 0x100fe2000000120b */
[----:B------:R-:W-:Y:S01]  /*0ba0*/  IMAD R31, R9, R24, R4 ;  /* 0x00000018091f7224 */ /* 0x000fe200078e0204 */
[----:B------:R-:W-:Y:S01]  /*0bb0*/  SHF.R.U32.HI R3, RZ, R8, R11 ;  /* 0x00000008ff037219 */ /* 0x000fe2000001160b */
[----:B------:R-:W-:Y:S01]  /*0bc0*/  IMAD.MOV.U32 R23, RZ, RZ, 0x1 ;  /* 0x00000001ff177424 */ /* 0x000fe200078e00ff */
[----:B------:R-:W-:-:S03]  /*0bd0*/  IADD3 R5, P0, RZ, -R27, RZ ;  /* 0x8000001bff057210 */ /* 0x000fc60007f1e0ff */
[----:B------:R-:W1:Y:S02]  /*0be0*/  LDC R12, c[0x0][0x618] ;  /* 0x00018600ff0c7b82 */ /* 0x000e640000000800 */
[----:B------:R-:W-:Y:S02]  /*0bf0*/  IMAD.X R3, RZ, RZ, ~R3, P0 ;  /* 0x000000ffff037224 */ /* 0x000fe400000e0e03 */
[----:B------:R-:W-:-:S04]  /*0c00*/  IMAD.WIDE.U32 R10, R5, R28, R16 ;  /* 0x0000001c050a7225 */ /* 0x000fc800078e0010 */
[----:B------:R-:W2:Y:S01]  /*0c10*/  LDC R20, c[0x0][0x608] ;  /* 0x00018200ff147b82 */ /* 0x000ea20000000800 */
[----:B------:R-:W-:Y:S02]  /*0c20*/  IMAD R8, R3, R28, RZ ;  /* 0x0000001c03087224 */ /* 0x000fe400078e02ff */
[----:B------:R-:W-:Y:S02]  /*0c30*/  IMAD.MOV.U32 R3, RZ, RZ, -0x1 ;  /* 0xffffffffff037424 */ /* 0x000fe400078e00ff */
[----:B------:R-:W-:-:S03]  /*0c40*/  IMAD R5, R5, R29, R8 ;  /* 0x0000001d05057224 */ /* 0x000fc600078e0208 */
[----:B------:R-:W3:Y:S01]  /*0c50*/  LDC R30, c[0x0][0x658] ;  /* 0x00019600ff1e7b82 */ /* 0x000ee20000000800 */
[----:B------:R-:W-:Y:S01]  /*0c60*/  IMAD.IADD R5, R11, 0x1, R5 ;  /* 0x000000010b057824 */ /* 0x000fe200078e0205 */
[----:B0-----:R-:W-:-:S04]  /*0c70*/  ISETP.NE.U32.AND P0, PT, R32, RZ, PT ;  /* 0x000000ff2000720c */ /* 0x001fc80003f05070 */
[----:B------:R-:W-:Y:S02]  /*0c80*/  ISETP.NE.AND.EX P0, PT, R33, RZ, PT, P0 ;  /* 0x000000ff2100720c */ /* 0x000fe40003f05300 */
[----:B------:R-:W0:Y:S01]  /*0c90*/  LDC R26, c[0x0][0x600] ;  /* 0x00018000ff1a7b82 */ /* 0x000e220000000800 */
[-CC-:B-1----:R-:W-:Y:S02]  /*0ca0*/  SHF.R.U64 R14, R10, R12.reuse, R5.reuse ;  /* 0x0000000c0a0e7219 */ /* 0x182fe40000001205 */
[----:B------:R-:W-:-:S05]  /*0cb0*/  SHF.R.U32.HI R5, RZ, R12, R5 ;  /* 0x0000000cff057219 */ /* 0x000fca0000011605 */
[----:B------:R-:W1:Y:S01]  /*0cc0*/  LDC R15, c[0x0][0x648] ;  /* 0x00019200ff0f7b82 */ /* 0x000e620000000800 */
[-CC-:B--2---:R-:W-:Y:S02]  /*0cd0*/  SHF.R.U64 R29, R14, R20.reuse, R5.reuse ;  /* 0x000000140e1d7219 */ /* 0x184fe40000001205 */
[----:B------:R-:W-:-:S05]  /*0ce0*/  SHF.R.U32.HI R5, RZ, R20, R5 ;  /* 0x00000014ff057219 */ /* 0x000fca0000011605 */
[----:B------:R-:W2:Y:S01]  /*0cf0*/  LDC R21, c[0x0][0x638] ;  /* 0x00018e00ff157b82 */ /* 0x000ea20000000800 */
[-CC-:B---3--:R-:W-:Y:S02]  /*0d00*/  SHF.R.U64 R20, R29, R30.reuse, R5.reuse ;  /* 0x0000001e1d147219 */ /* 0x188fe40000001205 */
[-C--:B------:R-:W-:Y:S02]  /*0d10*/  SHF.L.U32 R3, R3, R30.reuse, RZ ;  /* 0x0000001e03037219 */ /* 0x080fe400000006ff */
[----:B------:R-:W-:Y:S01]  /*0d20*/  SHF.R.U32.HI R5, RZ, R30, R5 ;  /* 0x0000001eff057219 */ /* 0x000fe20000011605 */
[----:B------:R-:W-:Y:S01]  /*0d30*/  IMAD.MOV.U32 R4, RZ, RZ, R20 ;  /* 0x000000ffff047224 */ /* 0x000fe200078e0014 */
[----:B------:R-:W-:Y:S01]  /*0d40*/  LOP3.LUT R12, RZ, R3, RZ, 0x33, !PT ;  /* 0x00000003ff0c7212 */ /* 0x000fe200078e33ff */
[----:B------:R-:W3:Y:S01]  /*0d50*/  LDC R25, c[0x0][0x610] ;  /* 0x00018400ff197b82 */ /* 0x000ee20000000800 */
[----:B------:R-:W-:Y:S05]  /*0d60*/  @!P0 BRA `(.L_x_10) ;  /* 0x0000000000288947 */ /* 0x000fea0003800000 */
[----:B------:R-:W4:Y:S02]  /*0d70*/  LDC R3, c[0x0][0x64c] ;  /* 0x00019300ff037b82 */ /* 0x000f240000000800 */
[----:B----4-:R-:W-:-:S05]  /*0d80*/  IADD3 R3, P0, R20, R3, RZ ;  /* 0x0000000314037210 */ /* 0x010fca0007f1e0ff */
        /* <DEDUP_REMOVED lines=8> */
.L_x_10:
[----:B-1----:R-:W-:Y:S01]  /*0e10*/  SHF.R.U64 R4, R4, R15, R5 ;  /* 0x0000000f04047219 */ /* 0x002fe20000001205 */
[----:B0-----:R-:W-:Y:S01]  /*0e20*/  VIADD R5, R26, 0xffffffff ;  /* 0xffffffff1a057836 */ /* 0x001fe20000000000 */
[----:B------:R-:W-:Y:S01]  /*0e30*/  SHF.L.U32 R3, R23, R30, RZ ;  /* 0x0000001e17037219 */ /* 0x000fe200000006ff */
[----:B------:R-:W-:Y:S01]  /*0e40*/  IMAD.MOV.U32 R23, RZ, RZ, R27 ;  /* 0x000000ffff177224 */ /* 0x000fe200078e001b */
[----:B------:R-:W-:Y:S01]  /*0e50*/  LOP3.LUT R12, R29, R12, RZ, 0xc0, !PT ;  /* 0x0000000c1d0c7212 */ /* 0x000fe200078ec0ff */
[----:B------:R-:W-:Y:S01]  /*0e60*/  IMAD.MOV R8, RZ, RZ, -R4 ;  /* 0x000000ffff087224 */ /* 0x000fe200078e0a04 */
[----:B------:R-:W-:Y:S02]  /*0e70*/  SEL R6, R6, R31, !P1 ;  /* 0x0000001f06067207 */ /* 0x000fe40004800000 */
[----:B------:R-:W-:Y:S01]  /*0e80*/  LOP3.LUT R5, R14, R5, RZ, 0xc0, !PT ;  /* 0x000000050e057212 */ /* 0x000fe200078ec0ff */
[----:B------:R-:W-:Y:S02]  /*0e90*/  IMAD R9, R3, R4, R12 ;  /* 0x0000000403097224 */ /* 0x000fe400078e020c */
[----:B--2---:R-:W-:-:S02]  /*0ea0*/  IMAD R3, R8, R21, R20 ;  /* 0x0000001508037224 */ /* 0x004fc400078e0214 */
[----:B---3--:R-:W-:Y:S02]  /*0eb0*/  IMAD R6, R9, R25, R6 ;  /* 0x0000001909067224 */ /* 0x008fe400078e0206 */
[----:B------:R-:W-:Y:S02]  /*0ec0*/  IMAD R105, R3, R26, R5 ;  /* 0x0000001a03697224 */ /* 0x000fe400078e0205 */
[----:B------:R-:W-:-:S03]  /*0ed0*/  IMAD.MOV.U32 R4, RZ, RZ, 0x1 ;  /* 0x00000001ff047424 */ /* 0x000fc600078e00ff */
[----:B------:R-:W-:Y:S02]  /*0ee0*/  SEL R104, R105, R6, !P1 ;  /* 0x0000000669687207 */ /* 0x000fe40004800000 */
[----:B------:R-:W-:Y:S02]  /*0ef0*/  PRMT R3, R4, 0x7610, R3 ;  /* 0x0000761004037816 */ /* 0x000fe40000000003 */
[----:B------:R-:W-:-:S07]  /*0f00*/  SEL R105, R6, R105, !P1 ;  /* 0x0000006906697207 */ /* 0x000fce0004800000 */
.L_x_8:
[----:B------:R-:W-:-:S08]  /*0f10*/  NOP ;  /* 0x0000000000007918 */ /* 0x000fd00000000000 */
[----:B------:R-:W0:Y:S02]  /*0f20*/  USETMAXREG.TRY_ALLOC.CTAPOOL UP0, 0xe8 ;  /* 0x000000e8000079c8 */ /* 0x000e240008000600 */
[----:B0-----:R-:W-:-:S13]  /*0f30*/  PLOP3.LUT P0, PT, PT, PT, UP0, 0x80, 0x0 ;  /* 0x000000000000781c */ /* 0x001fda0003f0f008 */
[----:B------:R-:W-:Y:S05]  /*0f40*/  @!P0 BRA `(.L_x_8) ;  /* 0xfffffffc00f08947 */ /* 0x000fea000383ffff */
[----:B------:R-:W-:Y:S01]  /*0f50*/  ULDC.64 UR4, c[0x0][0x598] ;  /* 0x0001660000047ab9 */ /* 0x000fe20000000a00 */
[----:B------:R-:W-:Y:S01]  /*0f60*/  ULDC.64 UR46, c[0x0][0x208] ;  /* 0x00008200002e7ab9 */ /* 0x000fe20000000a00 */
[----:B------:R-:W-:-:S04]  /*0f70*/  ISETP.NE.U32.AND P0, PT, RZ, UR4, PT ;  /* 0x00000004ff007c0c */ /* 0x000fc8000bf05070 */
[----:B------:R-:W-:-:S13]  /*0f80*/  ISETP.NE.AND.EX P0, PT, RZ, UR5, PT, P0 ;  /* 0x00000005ff007c0c */ /* 0x000fda000bf05300 */
[----:B------:R-:W-:Y:S05]  /*0f90*/  @!P0 BRA `(.L_x_11) ;  /* 0x00000000001c8947 */ /* 0x000fea0003800000 */
[----:B------:R-:W0:Y:S02]  /*0fa0*/  LDC.64 R4, c[0x0][0x598] ;  /* 0x00016600ff047b82 */ /* 0x000e240000000a00 */
[----:B0-----:R-:W2:Y:S02]  /*0fb0*/  LDG.E.64 R4, desc[UR46][R4.64] ;  /* 0x0000002e04047981 */ /* 0x001ea4000c1e1b00 */
[----:B--2---:R-:W-:-:S04]  /*0fc0*/  ISETP.NE.U32.AND P0, PT, R4, RZ, PT ;  /* 0x000000ff0400720c */ /* 0x004fc80003f05070 */
[----:B------:R-:W-:-:S13]  /*0fd0*/  ISETP.NE.AND.EX P0, PT, R5, RZ, PT, P0 ;  /* 0x000000ff0500720c */ /* 0x000fda0003f05300 */
[----:B------:R-:W-:Y:S05]  /*0fe0*/  @!P0 BRA `(.L_x_11) ;  /* 0x0000000000088947 */ /* 0x000fea0003800000 */
[----:B------:R0:W5:Y:S01]  /*0ff0*/  LD.E R98, desc[UR46][R4.64] ;  /* 0x0000002e04627980 */ /* 0x000162000c101900 */
[----:B------:R-:W-:Y:S05]  /*1000*/  BRA `(.L_x_12) ;  /* 0x0000000000247947 */ /* 0x000fea0003800000 */
.L_x_11:
[----:B------:R-:W-:Y:S02]  /*1010*/  ULDC.64 UR4, c[0x0][0x588] ;  /* 0x0001620000047ab9 */ /* 0x000fe40000000a00 */
[----:B------:R-:W-:-:S04]  /*1020*/  ISETP.NE.U32.AND P0, PT, RZ, UR4, PT ;  /* 0x00000004ff007c0c */ /* 0x000fc8000bf05070 */
[----:B------:R-:W-:-:S13]  /*1030*/  ISETP.NE.AND.EX P0, PT, RZ, UR5, PT, P0 ;  /* 0x00000005ff007c0c */ /* 0x000fda000bf05300 */
[----:B------:R-:W-:Y:S05]  /*1040*/  @!P0 BRA `(.L_x_13) ;  /* 0x00000000000c8947 */ /* 0x000fea0003800000 */
[----:B------:R-:W0:Y:S02]  /*1050*/  LDC.64 R98, c[0x0][0x588] ;  /* 0x00016200ff627b82 */ /* 0x000e240000000a00 */
[----:B0-----:R1:W5:Y:S01]  /*1060*/  LDG.E R98, desc[UR46][R98.64] ;  /* 0x0000002e62627981 */ /* 0x001362000c1e1900 */
[----:B------:R-:W-:Y:S05]  /*1070*/  BRA `(.L_x_12) ;  /* 0x0000000000087947 */ /* 0x000fea0003800000 */
.L_x_13:
[----:B------:R-:W-:Y:S02]  /*1080*/  ULDC UR4, c[0x0][0x580] ;  /* 0x0001600000047ab9 */ /* 0x000fe40000000800 */
[----:B------:R-:W-:-:S07]  /*1090*/  IMAD.U32 R98, RZ, RZ, UR4 ;  /* 0x00000004ff627e24 */ /* 0x000fce000f8e00ff */
.L_x_12:
[----:B------:R-:W-:Y:S02]  /*10a0*/  ULDC.64 UR4, c[0x0][0x5a0] ;  /* 0x0001680000047ab9 */ /* 0x000fe40000000a00 */
[----:B------:R-:W-:-:S04]  /*10b0*/  ISETP.NE.U32.AND P0, PT, RZ, UR4, PT ;  /* 0x00000004ff007c0c */ /* 0x000fc8000bf05070 */
[----:B------:R-:W-:-:S13]  /*10c0*/  ISETP.NE.AND.EX P0, PT, RZ, UR5, PT, P0 ;  /* 0x00000005ff007c0c */ /* 0x000fda000bf05300 */
[----:B------:R-:W-:Y:S05]  /*10d0*/  @!P0 BRA `(.L_x_14) ;  /* 0x00000000001c8947 */ /* 0x000fea0003800000 */
[----:B0-----:R-:W0:Y:S02]  /*10e0*/  LDC.64 R4, c[0x0][0x5a0] ;  /* 0x00016800ff047b82 */ /* 0x001e240000000a00 */
[----:B0-----:R-:W2:Y:S02]  /*10f0*/  LDG.E.64 R4, desc[UR46][R4.64] ;  /* 0x0000002e04047981 */ /* 0x001ea4000c1e1b00 */
[----:B--2---:R-:W-:-:S04]  /*1100*/  ISETP.NE.U32.AND P0, PT, R4, RZ, PT ;  /* 0x000000ff0400720c */ /* 0x004fc80003f05070 */
[----:B------:R-:W-:-:S13]  /*1110*/  ISETP.NE.AND.EX P0, PT, R5, RZ, PT, P0 ;  /* 0x000000ff0500720c */ /* 0x000fda0003f05300 */
[----:B------:R-:W-:Y:S05]  /*1120*/  @!P0 BRA `(.L_x_14) ;  /* 0x0000000000088947 */ /* 0x000fea0003800000 */
[----:B-1----:R0:W5:Y:S01]  /*1130*/  LD.E R99, desc[UR46][R4.64] ;  /* 0x0000002e04637980 */ /* 0x002162000c101900 */
[----:B------:R-:W-:Y:S05]  /*1140*/  BRA `(.L_x_15) ;  /* 0x0000000000247947 */ /* 0x000fea0003800000 */
.L_x_14:
[----:B------:R-:W-:Y:S02]  /*1150*/  ULDC.64 UR4, c[0x0][0x590] ;  /* 0x0001640000047ab9 */ /* 0x000fe40000000a00 */
[----:B------:R-:W-:-:S04]  /*1160*/  ISETP.NE.U32.AND P0, PT, RZ, UR4, PT ;  /* 0x00000004ff007c0c */ /* 0x000fc8000bf05070 */
[----:B------:R-:W-:-:S13]  /*1170*/  ISETP.NE.AND.EX P0, PT, RZ, UR5, PT, P0 ;  /* 0x00000005ff007c0c */ /* 0x000fda000bf05300 */
[----:B------:R-:W-:Y:S05]  /*1180*/  @!P0 BRA `(.L_x_16) ;  /* 0x00000000000c8947 */ /* 0x000fea0003800000 */
[----:B0-----:R-:W1:Y:S02]  /*1190*/  LDC.64 R4, c[0x0][0x590] ;  /* 0x00016400ff047b82 */ /* 0x001e640000000a00 */
[----:B-1----:R1:W5:Y:S01]  /*11a0*/  LDG.E R99, desc[UR46][R4.64] ;  /* 0x0000002e04637981 */ /* 0x002362000c1e1900 */
[----:B------:R-:W-:Y:S05]  /*11b0*/  BRA `(.L_x_15) ;  /* 0x0000000000087947 */ /* 0x000fea0003800000 */
.L_x_16:
[----:B------:R-:W-:Y:S02]  /*11c0*/  ULDC UR4, c[0x0][0x584] ;  /* 0x0001610000047ab9 */ /* 0x000fe40000000800 */
[----:B-1----:R-:W-:-:S07]  /*11d0*/  IMAD.U32 R99, RZ, RZ, UR4 ;  /* 0x00000004ff637e24 */ /* 0x002fce000f8e00ff */
.L_x_15:
[----:B------:R-:W-:-:S13]  /*11e0*/  LOP3.LUT P0, RZ, R3, 0xff, RZ, 0xc0, !PT ;  /* 0x000000ff03ff7812 */ /* 0x000fda000780c0ff */
[----:B------:R-:W-:Y:S05]  /*11f0*/  @!P0 EXIT ;  /* 0x000000000000894d */ /* 0x000fea0003800000 */
[----:B------:R-:W-:Y:S01]  /*1200*/  ULDC.64 UR6, c[0x0][0x288] ;  /* 0x0000a20000067ab9 */ /* 0x000fe20000000a00 */
[----:B------:R-:W-:Y:S01]  /*1210*/  SHF.R.U32.HI R3, RZ, 0x2, R101 ;  /* 0x00000002ff037819 */ /* 0x000fe20000011665 */
[----:B------:R-:W-:Y:S01]  /*1220*/  UIADD3 UR4, UR7, 0x3f, URZ ;  /* 0x0000003f07047890 */ /* 0x000fe2000fffe03f */
[----:B------:R-:W-:Y:S01]  /*1230*/  SHF.R.U32.HI R0, RZ, 0x1, R0 ;  /* 0x00000001ff007819 */ /* 0x000fe20000011600 */
[----:B01----:R-:W-:Y:S01]  /*1240*/  IMAD.U32 R5, RZ, RZ, UR6 ;  /* 0x00000006ff057e24 */ /* 0x003fe2000f8e00ff */
[----:B------:R-:W-:Y:S01]  /*1250*/  LOP3.LUT R7, R7, 0x1, RZ, 0xc0, !PT ;  /* 0x0000000107077812 */ /* 0x000fe200078ec0ff */
[----:B------:R-:W-:Y:S01]  /*1260*/  USHF.R.S32.HI UR5, URZ, 0x1f, UR4 ;  /* 0x0000001f3f057899 */ /* 0x000fe20008011404 */
[----:B------:R-:W-:Y:S01]  /*1270*/  LOP3.LUT R3, R3, 0x7, RZ, 0xc0, !PT ;  /* 0x0000000703037812 */ /* 0x000fe200078ec0ff */
[----:B------:R-:W-:Y:S01]  /*1280*/  IMAD.MOV.U32 R97, RZ, RZ, RZ ;  /* 0x000000ffff617224 */ /* 0x000fe200078e00ff */
[----:B------:R-:W-:Y:S01]  /*1290*/  LOP3.LUT R0, R0, 0x30, RZ, 0xc0, !PT ;  /* 0x0000003000007812 */ /* 0x000fe200078ec0ff */
[----:B------:R-:W-:Y:S01]  /*12a0*/  ULEA.HI UR5, UR5, UR4, URZ, 0x6 ;  /* 0x0000000405057291 */ /* 0x000fe2000f8f303f */
[----:B------:R-:W-:Y:S01]  /*12b0*/  IMAD.SHL.U32 R96, R7, 0x40, RZ ;  /* 0x0000004007607824 */ /* 0x000fe200078e00ff */
[C---:B------:R-:W-:Y:S01]  /*12c0*/  LOP3.LUT R100, R101.reuse, 0x3, RZ, 0xc0, !PT ;  /* 0x0000000365647812 */ /* 0x040fe200078ec0ff */
[----:B------:R-:W-:Y:S01]  /*12d0*/  ULDC UR4, c[0x0][0x284] ;  /* 0x0000a10000047ab9 */ /* 0x000fe20000000800 */
[----:B------:R-:W-:Y:S01]  /*12e0*/  USHF.R.S32.HI UR39, URZ, 0x6, UR5 ;  /* 0x000000063f277899 */ /* 0x000fe20008011405 */
[-CC-:B------:R-:W-:Y:S01]  /*12f0*/  IADD3 R4, RZ, -R0.reuse, -R3.reuse ;  /* 0x80000000ff047210 */ /* 0x180fe20007ffe803 */
[----:B------:R-:W-:Y:S01]  /*1300*/  UMOV UR36, URZ ;  /* 0x0000003f00247c82 */ /* 0x000fe20008000000 */
[----:B------:R-:W-:Y:S01]  /*1310*/  LOP3.LUT R96, R96, 0x40, R3, 0xe2, !PT ;  /* 0x0000004060607812 */ /* 0x000fe200078ee203 */
[----:B------:R-:W-:Y:S01]  /*1320*/  UISETP.LT.AND UP0, UPT, UR39, 0x1, UPT ;  /* 0x000000012700788c */ /* 0x000fe2000bf01270 */
[----:B------:R-:W-:Y:S01]  /*1330*/  LOP3.LUT R102, R101, 0x80, RZ, 0xc0, !PT ;  /* 0x0000008065667812 */ /* 0x000fe200078ec0ff */
[----:B------:R-:W-:Y:S01]  /*1340*/  IMAD R4, R7, -0x40, R4 ;  /* 0xffffffc007047824 */ /* 0x000fe200078e0204 */
[----:B------:R-:W-:Y:S01]  /*1350*/  LOP3.LUT R96, R96, R0, RZ, 0xfc, !PT ;  /* 0x0000000060607212 */ /* 0x000fe200078efcff */
[----:B------:R-:W-:Y:S01]  /*1360*/  USEL UR40, UR39, 0x1, UP0 ;  /* 0x0000000127287887 */ /* 0x000fe20008000000 */
[----:B------:R-:W-:Y:S01]  /*1370*/  IMAD R100, R100, -0x2, R5 ;  /* 0xfffffffe64647824 */ /* 0x000fe200078e0205 */
[----:B------:R-:W-:Y:S01]  /*1380*/  LOP3.LUT R130, R18, 0x1, RZ, 0xfc, !PT ;  /* 0x0000000112827812 */ /* 0x000fe200078efcff */
[----:B------:R-:W-:Y:S01]  /*1390*/  IMAD.SHL.U32 R101, R101, 0x2, RZ ;  /* 0x0000000265657824 */ /* 0x000fe200078e00ff */
[----:B------:R-:W-:Y:S01]  /*13a0*/  SHF.R.U32.HI R102, RZ, 0x7, R102 ;  /* 0x00000007ff667819 */ /* 0x000fe20000011666 */
[----:B------:R-:W-:Y:S01]  /*13b0*/  VIADD R103, R4, UR4 ;  /* 0x0000000404677c36 */ /* 0x000fe20008000000 */
[----:B------:R-:W-:Y:S01]  /*13c0*/  UIADD3 UR40, UR39, -UR40, URZ ;  /* 0x8000002827287290 */ /* 0x000fe2000fffe03f */
[----:B------:R-:W-:-:S11]  /*13d0*/  UMOV UR37, URZ ;  /* 0x0000003f00257c82 */ /* 0x000fd60008000000 */
.L_x_172:
[----:B0-----:R-:W0:Y:S01]  /*13e0*/  SHFL.IDX PT, R0, R102, RZ, 0x1f ;  /* 0x00001fff66007589 */ /* 0x001e2200000e0000 */
[----:B-1----:R-:W1:Y:S01]  /*13f0*/  S2UR UR6, SR_CgaCtaId ;  /* 0x00000000000679c3 */ /* 0x002e620000008800 */
[----:B------:R-:W-:Y:S01]  /*1400*/  UMOV UR41, 0x400 ;  /* 0x0000040000297882 */ /* 0x000fe20000000000 */
[----:B0-----:R-:W-:Y:S01]  /*1410*/  R2UR UR4, R0 ;  /* 0x00000000000472ca */ /* 0x001fe200000e0000 */
[----:B-1----:R-:W-:-:S12]  /*1420*/  ULEA UR41, UR6, UR41, 0x18 ;  /* 0x0000002906297291 */ /* 0x002fd8000f8ec03f */
[----:B------:R-:W-:-:S04]  /*1430*/  ULEA.HI UR5, UR4, UR4, URZ, 0x1 ;  /* 0x0000000404057291 */ /* 0x000fc8000f8f083f */
[----:B------:R-:W-:-:S04]  /*1440*/  ULOP3.LUT UR5, UR5, 0x7fffe, URZ, 0xc0, !UPT ;  /* 0x0007fffe05057892 */ /* 0x000fc8000f8ec03f */
[----:B------:R-:W-:-:S03]  /*1450*/  UIADD3 UR5, UR4, -UR5, URZ ;  /* 0x8000000504057290 */ /* 0x000fc6000fffe03f */
[----:B------:R-:W-:Y:S01]  /*1460*/  ULDC UR4, c[0x0][0x28c] ;  /* 0x0000a30000047ab9 */ /* 0x000fe20000000800 */
[----:B------:R-:W-:Y:S01]  /*1470*/  ULEA UR5, UR5, UR41, 0xd ;  /* 0x0000002905057291 */ /* 0x000fe2000f8e683f */
[----:B------:R-:W-:-:S03]  /*1480*/  ISETP.LT.AND P0, PT, RZ, UR4, PT ;  /* 0x00000004ff007c0c */ /* 0x000fc6000bf01270 */
[----:B------:R-:W-:-:S04]  /*1490*/  UIADD3 UR5, UR5, 0x100, URZ ;  /* 0x0000010005057890 */ /* 0x000fc8000fffe03f */
[----:B------:R-:W-:-:S04]  /*14a0*/  USHF.R.U32.HI UR5, URZ, 0x4, UR5 ;  /* 0x000000043f057899 */ /* 0x000fc80008011605 */
[----:B------:R-:W-:-:S04]  /*14b0*/  ULOP3.LUT UR5, UR5, 0x3fff, URZ, 0xc0, !UPT ;  /* 0x00003fff05057892 */ /* 0x000fc8000f8ec03f */
[----:B------:R-:W-:Y:S01]  /*14c0*/  ULOP3.LUT UR42, UR5, 0x10000, URZ, 0xfc, !UPT ;  /* 0x00010000052a7892 */ /* 0x000fe2000f8efc3f */
[----:B--23-5:R-:W-:Y:S11]  /*14d0*/  @P0 BRA `(.L_x_17) ;  /* 0x0000000000400947 */ /* 0x02cff60003800000 */
[----:B------:R-:W-:Y:S01]  /*14e0*/  MOV R0, 0x0 ;  /* 0x0000000000007802 */ /* 0x000fe20000000f00 */
[----:B------:R-:W-:Y:S01]  /*14f0*/  ULDC.64 UR4, c[0x4][0x68] ;  /* 0x01001a0000047ab9 */ /* 0x000fe20000000a00 */
[----:B------:R-:W-:Y:S01]  /*1500*/  ULDC.64 UR6, c[0x4][0x8] ;  /* 0x0100020000067ab9 */ /* 0x000fe20000000a00 */
[----:B------:R-:W-:Y:S01]  /*1510*/  IMAD.U32 R4, RZ, RZ, UR4 ;  /* 0x00000004ff047e24 */ /* 0x000fe2000f8e00ff */
[----:B------:R0:W1:Y:S01]  /*1520*/  LDC.64 R14, c[0x4][R0] ;  /* 0x01000000000e7b82 */ /* 0x0000620000000a00 */
[----:B------:R-:W-:Y:S01]  /*1530*/  IMAD.U32 R5, RZ, RZ, UR5 ;  /* 0x00000005ff057e24 */ /* 0x000fe2000f8e00ff */
[----:B------:R-:W-:Y:S01]  /*1540*/  ULDC.64 UR4, c[0x4][0x70] ;  /* 0x01001c0000047ab9 */ /* 0x000fe20000000a00 */
[----:B------:R-:W-:Y:S02]  /*1550*/  IMAD.U32 R10, RZ, RZ, UR6 ;  /* 0x00000006ff0a7e24 */ /* 0x000fe4000f8e00ff */
[----:B------:R-:W-:Y:S02]  /*1560*/  IMAD.U32 R6, RZ, RZ, UR4 ;  /* 0x00000004ff067e24 */ /* 0x000fe4000f8e00ff */
[----:B------:R-:W-:-:S02]  /*1570*/  IMAD.U32 R7, RZ, RZ, UR5 ;  /* 0x00000005ff077e24 */ /* 0x000fc4000f8e00ff */
[----:B------:R-:W-:Y:S02]  /*1580*/  IMAD.U32 R11, RZ, RZ, UR7 ;  /* 0x00000007ff0b7e24 */ /* 0x000fe4000f8e00ff */
[----:B------:R-:W-:Y:S02]  /*1590*/  IMAD.MOV.U32 R8, RZ, RZ, 0x1e1 ;  /* 0x000001e1ff087424 */ /* 0x000fe400078e00ff */
[----:B------:R-:W-:Y:S02]  /*15a0*/  IMAD.MOV.U32 R12, RZ, RZ, 0x1 ;  /* 0x00000001ff0c7424 */ /* 0x000fe400078e00ff */
[----:B0-----:R-:W-:-:S07]  /*15b0*/  IMAD.MOV.U32 R13, RZ, RZ, RZ ;  /* 0x000000ffff0d7224 */ /* 0x001fce00078e00ff */
[----:B------:R-:W-:-:S07]  /*15c0*/  LEPC R20, `(.L_x_17) ;  /* 0x000000001014794e */ /* 0x000fce0000000000 */
[----:B-1---5:R-:W-:Y:S05]  /*15d0*/  CALL.ABS.NOINC R14 ;  /* 0x000000000e007343 */ /* 0x022fea0003c00000 */
.L_x_17:
[----:B------:R-:W-:-:S13]  /*15e0*/  ISETP.NE.AND P0, PT, R130, 0x3, PT ;  /* 0x000000038200780c */ /* 0x000fda0003f05270 */
[----:B------:R-:W-:Y:S05]  /*15f0*/  @!P0 BRA `(.L_x_18) ;  /* 0x0000000000048947 */ /* 0x000fea0003800000 */
[----:B------:R-:W-:Y:S01]  /*1600*/  BPT.TRAP 0x1 ;  /* 0x000000040000795c */ /* 0x000fe20000300000 */
.L_x_18:
[----:B------:R-:W-:Y:S02]  /*1610*/  IMAD.U32 R3, RZ, RZ, UR37 ;  /* 0x00000025ff037e24 */ /* 0x000fe4000f8e00ff */
[----:B------:R-:W-:-:S03]  /*1620*/  IMAD.U32 R0, RZ, RZ, UR36 ;  /* 0x00000024ff007e24 */ /* 0x000fc6000f8e00ff */
[----:B------:R-:W-:Y:S02]  /*1630*/  LEA R3, R3, UR41, 0x3 ;  /* 0x0000002903037c11 */ /* 0x000fe4000f8e18ff */
[----:B------:R-:W-:-:S04]  /*1640*/  SHF.L.U32 R0, R0, 0x1f, RZ ;  /* 0x0000001f00007819 */ /* 0x000fc800000006ff */
[----:B------:R0:W1:Y:S01]  /*1650*/  SYNCS.PHASECHK.TRANS64.TRYWAIT P1, [R3+URZ], R0 ;  /* 0x00000000030075a7 */ /* 0x000062000802017f */
[----:B------:R-:W-:Y:S05]  /*1660*/  @!P0 BRA `(.L_x_19) ;  /* 0x0000000000048947 */ /* 0x000fea0003800000 */
[----:B------:R-:W-:Y:S01]  /*1670*/  BPT.TRAP 0x1 ;  /* 0x000000040000795c */ /* 0x000fe20000300000 */
.L_x_19:
[----:B------:R-:W-:-:S05]  /*1680*/  IMAD.U32 R4, RZ, RZ, UR40 ;  /* 0x00000028ff047e24 */ /* 0x000fca000f8e00ff */
[----:B------:R-:W-:Y:S01]  /*1690*/  ISETP.GE.AND P2, PT, R4, 0x1, PT ;  /* 0x000000010400780c */ /* 0x000fe20003f46270 */
[----:B-1----:R-:W-:-:S12]  /*16a0*/  @P1 BRA `(.L_x_20) ;  /* 0x0000000000081947 */ /* 0x002fd80003800000 */
[----:B------:R-:W1:Y:S02]  /*16b0*/  SYNCS.PHASECHK.TRANS64.TRYWAIT P1, [R3+URZ], R0 ;  /* 0x00000000030075a7 */ /* 0x000e64000802017f */
[----:B-1----:R-:W-:Y:S05]  /*16c0*/  @!P1 BRA `(.L_x_21) ;  /* 0x0000008800ec9947 */ /* 0x002fea0003800000 */
.L_x_20:
[----:B------:R-:W-:Y:S05]  /*16d0*/  WARPSYNC.ALL ;  /* 0x0000000000007948 */ /* 0x000fea0003800000 */
[----:B------:R-:W-:Y:S01]  /*16e0*/  UIADD3 UR4, UR41, 0x30100, URZ ;  /* 0x0003010029047890 */ /* 0x000fe2000fffe03f */
[----:B------:R-:W-:Y:S01]  /*16f0*/  WARPGROUP.ARRIVE ;  /* 0x00000000000079c5 */ /* 0x000fe20000000000 */
[----:B------:R-:W-:Y:S02]  /*1700*/  UIMAD UR6, UR37, 0xc00, UR42 ;  /* 0x00000c00250678a4 */ /* 0x000fe4000f8e022a */
[----:B------:R-:W-:Y:S01]  /*1710*/  USHF.R.U32.HI UR4, URZ, 0x4, UR4 ;  /* 0x000000043f047899 */ /* 0x000fe20008011604 */
[----:B------:R-:W-:Y:S01]  /*1720*/  UMOV UR13, 0x40000040 ;  /* 0x40000040000d7882 */ /* 0x000fe20000000000 */
[----:B------:R-:W-:-:S02]  /*1730*/  UMOV UR15, 0x40000040 ;  /* 0x40000040000f7882 */ /* 0x000fc40000000000 */
[----:B------:R-:W-:Y:S01]  /*1740*/  ULOP3.LUT UR4, UR4, 0x3fff, URZ, 0xc0, !UPT ;  /* 0x00003fff04047892 */ /* 0x000fe2000f8ec03f */
[----:B------:R-:W-:Y:S01]  /*1750*/  UMOV UR12, UR6 ;  /* 0x00000006000c7c82 */ /* 0x000fe20008000000 */
[----:B------:R-:W-:Y:S02]  /*1760*/  UMOV UR21, UR13 ;  /* 0x0000000d00157c82 */ /* 0x000fe40008000000 */
[----:B------:R-:W-:Y:S01]  /*1770*/  ULOP3.LUT UR4, UR4, 0x10000, URZ, 0xfc, !UPT ;  /* 0x0001000004047892 */ /* 0x000fe2000f8efc3f */
[----:B------:R-:W-:Y:S01]  /*1780*/  UMOV UR20, UR12 ;  /* 0x0000000c00147c82 */ /* 0x000fe20008000000 */
[----:B------:R-:W-:Y:S02]  /*1790*/  UMOV UR23, 0x40000040 ;  /* 0x4000004000177882 */ /* 0x000fe40000000000 */
[----:B------:R-:W-:Y:S01]  /*17a0*/  UIMAD UR5, UR37, 0x180, UR4 ;  /* 0x00000180250578a4 */ /* 0x000fe2000f8e0204 */
[----:B------:R-:W-:Y:S01]  /*17b0*/  UMOV UR16, UR12 ;  /* 0x0000000c00107c82 */ /* 0x000fe20008000000 */
[----:B------:R-:W-:-:S02]  /*17c0*/  UMOV UR17, UR13 ;  /* 0x0000000d00117c82 */ /* 0x000fc40008000000 */
[----:B------:R-:W-:Y:S02]  /*17d0*/  UIADD3 UR22, UR5, 0x80, URZ ;  /* 0x0000008005167890 */ /* 0x000fe4000fffe03f */
[----:B------:R-:W-:Y:S02]  /*17e0*/  UIADD3 UR18, UR5, 0x100, URZ ;  /* 0x0000010005127890 */ /* 0x000fe4000fffe03f */
[----:B------:R-:W-:Y:S01]  /*17f0*/  UMOV UR14, UR5 ;  /* 0x00000005000e7c82 */ /* 0x000fe20008000000 */
[----:B------:R-:W-:Y:S01]  /*1800*/  UMOV UR19, 0x40000040 ;  /* 0x4000004000137882 */ /* 0x000fe20000000000 */
[----:B------:R-:W-:Y:S01]  /*1810*/  HGMMA.64x16x16.F32.BF16 R88, gdesc[UR12], RZ, !UPT, gsb0 ;  /* 0x002000000c5879f0 */ /* 0x000fe2000c0018ff */
[----:B------:R-:W-:Y:S02]  /*1820*/  UIADD3 UR8, UR6, 0x400, URZ ;  /* 0x0000040006087890 */ /* 0x000fe4000fffe03f */
[----:B------:R-:W-:Y:S01]  /*1830*/  UMOV UR10, UR18 ;  /* 0x00000012000a7c82 */ /* 0x000fe20008000000 */
[----:B------:R-:W-:Y:S01]  /*1840*/  UMOV UR11, UR19 ;  /* 0x00000013000b7c82 */ /* 0x000fe20008000000 */
[----:B------:R-:W-:Y:S01]  /*1850*/  UMOV UR9, 0x40000040 ;  /* 0x4000004000097882 */ /* 0x000fe20000000000 */
[----:B------:R-:W-:Y:S01]  /*1860*/  UIADD3 UR12, UR6, 0x800, URZ ;  /* 0x00000800060c7890 */ /* 0x000fe2000fffe03f */
[----:B------:R-:W-:Y:S01]  /*1870*/  UMOV UR13, 0x40000040 ;  /* 0x40000040000d7882 */ /* 0x000fe20000000000 */
[----:B------:R-:W-:Y:S01]  /*1880*/  UIADD3 UR7, UR6, 0x402, URZ ;  /* 0x0000040206077890 */ /* 0x000fe2000fffe03f */
[----:B------:R-:W-:-:S02]  /*1890*/  WARPGROUP.DEPBAR.LE gsb0, 0x0 ;  /* 0x00008000000079c5 */ /* 0x000fc40000010000 */
[----:B------:R-:W-:-:S06]  /*18a0*/  WARPGROUP.ARRIVE ;  /* 0x00000000000079c5 */ /* 0x000fcc0000000000 */
[----:B------:R-:W-:Y:S01]  /*18b0*/  HGMMA.64x16x16.F32.BF16 R64, gdesc[UR20], RZ, !UPT, gsb0 ;  /* 0x00200000144079f0 */ /* 0x000fe2000c0018ff */
[----:B------:R-:W-:Y:S01]  /*18c0*/  UMOV UR20, UR12 ;  /* 0x0000000c00147c82 */ /* 0x000fe20008000000 */
[----:B------:R-:W-:Y:S01]  /*18d0*/  UMOV UR21, UR13 ;  /* 0x0000000d00157c82 */ /* 0x000fe20008000000 */
[----:B------:R-:W-:Y:S02]  /*18e0*/  WARPGROUP.DEPBAR.LE gsb0, 0x0 ;  /* 0x00008000000079c5 */ /* 0x000fe40000010000 */
[----:B------:R-:W-:-:S06]  /*18f0*/  WARPGROUP.ARRIVE ;  /* 0x00000000000079c5 */ /* 0x000fcc0000000000 */
[----:B------:R-:W-:Y:S01]  /*1900*/  HGMMA.64x16x16.F32.BF16 R40, gdesc[UR16], RZ, !UPT, gsb0 ;  /* 0x00200000102879f0 */ /* 0x000fe2000c0018ff */
[----:B------:R-:W-:Y:S01]  /*1910*/  UIADD3 UR16, UR6, 0x2, URZ ;  /* 0x0000000206107890 */ /* 0x000fe2000fffe03f */
[----:B------:R-:W-:Y:S01]  /*1920*/  UMOV UR17, 0x40000040 ;  /* 0x4000004000117882 */ /* 0x000fe20000000000 */
[----:B------:R-:W-:Y:S02]  /*1930*/  WARPGROUP.DEPBAR.LE gsb0, 0x0 ;  /* 0x00008000000079c5 */ /* 0x000fe40000010000 */
[----:B------:R-:W-:-:S06]  /*1940*/  WARPGROUP.ARRIVE ;  /* 0x00000000000079c5 */ /* 0x000fcc0000000000 */
[----:B------:R-:W-:Y:S01]  /*1950*/  HGMMA.64x16x16.F32.BF16 R32, gdesc[UR8], RZ, !UPT, gsb0 ;  /* 0x00200000082079f0 */ /* 0x000fe2000c0018ff */
[----:B------:R-:W-:Y:S01]  /*1960*/  UMOV UR10, UR22 ;  /* 0x00000016000a7c82 */ /* 0x000fe20008000000 */
[----:B------:R-:W-:Y:S01]  /*1970*/  UMOV UR11, UR23 ;  /* 0x00000017000b7c82 */ /* 0x000fe20008000000 */
        /* <DEDUP_REMOVED lines=9> */
[----:B------:R-:W-:Y:S01]  /*1a10*/  UMOV UR8, UR16 ;  /* 0x0000001000087c82 */ /* 0x000fe20008000000 */
[----:B------:R-:W-:Y:S01]  /*1a20*/  UMOV UR9, UR17 ;  /* 0x0000001100097c82 */ /* 0x000fe20008000000 */
[----:B------:R-:W-:Y:S01]  /*1a30*/  UMOV UR11, 0x40000040 ;  /* 0x40000040000b7882 */ /* 0x000fe20000000000 */
[----:B------:R-:W-:Y:S02]  /*1a40*/  WARPGROUP.DEPBAR.LE gsb0, 0x0 ;  /* 0x00008000000079c5 */ /* 0x000fe40000010000 */
[----:B------:R-:W-:-:S06]  /*1a50*/  WARPGROUP.ARRIVE ;  /* 0x00000000000079c5 */ /* 0x000fcc0000000000 */
[----:B------:R-:W-:Y:S01]  /*1a60*/  HGMMA.64x16x16.F32.BF16 R72, gdesc[UR12], RZ, !UPT, gsb0 ;  /* 0x002000000c4879f0 */ /* 0x000fe2000c0018ff */
[----:B------:R-:W-:Y:S01]  /*1a70*/  UMOV UR14, UR18 ;  /* 0x00000012000e7c82 */ /* 0x000fe20008000000 */
[----:B------:R-:W-:Y:S01]  /*1a80*/  UMOV UR15, UR19 ;  /* 0x00000013000f7c82 */ /* 0x000fe20008000000 */
[----:B------:R-:W-:Y:S01]  /*1a90*/  UIADD3 UR18, UR5, 0x2, URZ ;  /* 0x0000000205127890 */ /* 0x000fe2000fffe03f */
[----:B------:R-:W-:Y:S01]  /*1aa0*/  UMOV UR19, 0x40000040 ;  /* 0x4000004000137882 */ /* 0x000fe20000000000 */
[----:B------:R-:W-:Y:S02]  /*1ab0*/  WARPGROUP.DEPBAR.LE gsb0, 0x0 ;  /* 0x00008000000079c5 */ /* 0x000fe40000010000 */
[----:B------:R-:W-:-:S06]  /*1ac0*/  WARPGROUP.ARRIVE ;  /* 0x00000000000079c5 */ /* 0x000fcc0000000000 */
[----:B------:R-:W-:Y:S03]  /*1ad0*/  HGMMA.64x16x16.F32.BF16 R48, gdesc[UR20], RZ, !UPT, gsb0 ;  /* 0x00200000143079f0 */ /* 0x000fe6000c0018ff */
        /* <DEDUP_REMOVED lines=9> */
[----:B------:R-:W-:Y:S03]  /*1b70*/  HGMMA.64x16x16.F32.BF16 R88, gdesc[UR16], R88, gsb0 ;  /* 0x00200000105879f0 */ /* 0x000fe60008001858 */
[----:B------:R-:W-:Y:S02]  /*1b80*/  WARPGROUP.DEPBAR.LE gsb0, 0x0 ;  /* 0x00008000000079c5 */ /* 0x000fe40000010000 */
[----:B------:R-:W-:-:S06]  /*1b90*/  WARPGROUP.ARRIVE ;  /* 0x00000000000079c5 */ /* 0x000fcc0000000000 */
[----:B------:R-:W-:Y:S03]  /*1ba0*/  HGMMA.64x16x16.F32.BF16 R64, gdesc[UR12], R64, gsb0 ;  /* 0x002000000c4079f0 */ /* 0x000fe60008001840 */
[----:B------:R-:W-:Y:S02]  /*1bb0*/  WARPGROUP.DEPBAR.LE gsb0, 0x0 ;  /* 0x00008000000079c5 */ /* 0x000fe40000010000 */
[----:B------:R-:W-:-:S06]  /*1bc0*/  WARPGROUP.ARRIVE ;  /* 0x00000000000079c5 */ /* 0x000fcc0000000000 */
[----:B------:R-:W-:Y:S01]  /*1bd0*/  HGMMA.64x16x16.F32.BF16 R40, gdesc[UR8], R40, gsb0 ;  /* 0x00200000082879f0 */ /* 0x000fe20008001828 */
[----:B------:R-:W-:Y:S01]  /*1be0*/  UMOV UR8, UR7 ;  /* 0x0000000700087c82 */ /* 0x000fe20008000000 */
[----:B------:R-:W-:Y:S01]  /*1bf0*/  UMOV UR9, 0x40000040 ;  /* 0x4000004000097882 */ /* 0x000fe20000000000 */
[----:B------:R-:W-:Y:S01]  /*1c00*/  UMOV UR12, UR8 ;  /* 0x00000008000c7c82 */ /* 0x000fe20008000000 */
[----:B------:R-:W-:Y:S01]  /*1c10*/  UMOV UR13, UR9 ;  /* 0x00000009000d7c82 */ /* 0x000fe20008000000 */
[----:B------:R-:W-:Y:S01]  /*1c20*/  UMOV UR16, UR8 ;  /* 0x0000000800107c82 */ /* 0x000fe20008000000 */
[----:B------:R-:W-:Y:S01]  /*1c30*/  UMOV UR17, UR9 ;  /* 0x0000000900117c82 */ /* 0x000fe20008000000 */
[----:B------:R-:W-:Y:S01]  /*1c40*/  UIADD3 UR7, UR6, 0x802, URZ ;  /* 0x0000080206077890 */ /* 0x000fe2000fffe03f */
        /* <DEDUP_REMOVED lines=18> */
[----:B------:R-:W-:Y:S01]  /*1d70*/  HGMMA.64x16x16.F32.BF16 R72, gdesc[UR16], R72, gsb0 ;  /* 0x00200000104879f0 */ /* 0x000fe20008001848 */
[----:B------:R-:W-:Y:S02]  /*1d80*/  UIADD3 UR16, UR6, 0x4, URZ ;  /* 0x0000000406107890 */ /* 0x000fe4000fffe03f */
[----:B------:R-:W-:Y:S01]  /*1d90*/  UIADD3 UR18, UR5, 0x4, URZ ;  /* 0x0000000405127890 */ /* 0x000fe2000fffe03f */
[----:B------:R-:W-:Y:S01]  /*1da0*/  UMOV UR17, 0x40000040 ;  /* 0x4000004000117882 */ /* 0x000fe20000000000 */
[----:B------:R-:W-:Y:S01]  /*1db0*/  UMOV UR19, 0x40000040 ;  /* 0x4000004000137882 */ /* 0x000fe20000000000 */
[----:B------:R-:W-:Y:S02]  /*1dc0*/  WARPGROUP.DEPBAR.LE gsb0, 0x0 ;  /* 0x00008000000079c5 */ /* 0x000fe40000010000 */
[----:B------:R-:W-:-:S06]  /*1dd0*/  WARPGROUP.ARRIVE ;  /* 0x00000000000079c5 */ /* 0x000fcc0000000000 */
[----:B------:R-:W-:Y:S01]  /*1de0*/  HGMMA.64x16x16.F32.BF16 R48, gdesc[UR12], R48, gsb0 ;  /* 0x002000000c3079f0 */ /* 0x000fe20008001830 */
[----:B------:R-:W-:Y:S01]  /*1df0*/  UIADD3 UR14, UR5, 0x84, URZ ;  /* 0x00000084050e7890 */ /* 0x000fe2000fffe03f */
[----:B------:R-:W-:Y:S01]  /*1e00*/  UMOV UR12, UR16 ;  /* 0x00000010000c7c82 */ /* 0x000fe20008000000 */
[----:B------:R-:W-:Y:S01]  /*1e10*/  UMOV UR13, UR17 ;  /* 0x00000011000d7c82 */ /* 0x000fe20008000000 */
        /* <DEDUP_REMOVED lines=39> */
[----:B------:R-:W-:Y:S02]  /*2090*/  WARPGROUP.DEPBAR.LE gsb0, 0x0 ;  /* 0x00008000000079c5 */ /* 0x000fe40000010000 */
[----:B------:R-:W-:-:S06]  /*20a0*/  WARPGROUP.ARRIVE ;  /* 0x00000000000079c5 */ /* 0x000fcc0000000000 */
[----:B------:R-:W-:Y:S01]  /*20b0*/  HGMMA.64x16x16.F32.BF16 R72, gdesc[UR16], R72, gsb0 ;  /* 0x00200000104879f0 */ /* 0x000fe20008001848 */
[----:B------:R-:W-:Y:S01]  /*20c0*/  UIADD3 UR18, UR5, 0x106, URZ ;  /* 0x0000010605127890 */ /* 0x000fe2000fffe03f */
[----:B------:R-:W-:Y:S01]  /*20d0*/  UMOV UR19, 0x40000040 ;  /* 0x4000004000137882 */ /* 0x000fe20000000000 */
        /* <DEDUP_REMOVED lines=8> */
[----:B------:R-:W-:Y:S02]  /*2160*/  UIADD3 UR8, UR6, 0x6, URZ ;  /* 0x0000000606087890 */ /* 0x000fe4000fffe03f */
[----:B------:R-:W-:Y:S01]  /*2170*/  UIADD3 UR10, UR5, 0x6, URZ ;  /* 0x00000006050a7890 */ /* 0x000fe2000fffe03f */
[----:B------:R-:W-:Y:S01]  /*2180*/  UMOV UR9, 0x40000040 ;  /* 0x4000004000097882 */ /* 0x000fe20000000000 */
[----:B------:R-:W-:Y:S01]  /*2190*/  UMOV UR11, 0x40000040 ;  /* 0x40000040000b7882 */ /* 0x000fe20000000000 */
[----:B------:R-:W-:Y:S02]  /*21a0*/  UMOV UR13, UR9 ;  /* 0x00000009000d7c82 */ /* 0x000fe40008000000 */
[----:B------:R-:W-:Y:S01]  /*21b0*/  UMOV UR12, UR8 ;  /* 0x00000008000c7c82 */ /* 0x000fe20008000000 */
[----:B------:R-:W-:Y:S01]  /*21c0*/  UMOV UR16, UR8 ;  /* 0x0000000800107c82 */ /* 0x000fe20008000000 */
[----:B------:R-:W-:Y:S01]  /*21d0*/  UMOV UR17, UR9 ;  /* 0x0000000900117c82 */ /* 0x000fe20008000000 */
[----:B------:R-:W-:-:S02]  /*21e0*/  UIADD3 UR5, UR6, 0x406, URZ ;  /* 0x0000040606057890 */ /* 0x000fc4000fffe03f */
        /* <DEDUP_REMOVED lines=29> */
[----:B------:R-:W-:Y:S02]  /*23c0*/  WARPGROUP.DEPBAR.LE gsb0, 0x0 ;  /* 0x00008000000079c5 */ /* 0x000fe40000010000 */
[----:B------:R-:W-:-:S06]  /*23d0*/  WARPGROUP.ARRIVE ;  /* 0x00000000000079c5 */ /* 0x000fcc0000000000 */
[----:B------:R-:W-:Y:S01]  /*23e0*/  HGMMA.64x16x16.F32.BF16 R72, gdesc[UR8], R72, gsb0 ;  /* 0x00200000084879f0 */ /* 0x000fe20008001848 */
        /* <DEDUP_REMOVED lines=9> */
[----:B------:R-:W-:Y:S05]  /*2480*/  @!P2 BRA `(.L_x_22) ;  /* 0x0000000c00f4a947 */ /* 0x000fea0003800000 */
[----:B------:R-:W-:Y:S01]  /*2490*/  UIADD3 UR5, UR37, 0x1, URZ ;  /* 0x0000000125057890 */ /* 0x000fe2000fffe03f */
[----:B01----:R-:W-:Y:S02]  /*24a0*/  IMAD.U32 R0, RZ, RZ, UR40 ;  /* 0x00000028ff007e24 */ /* 0x003fe4000f8e00ff */
[----:B------:R-:W-:Y:S01]  /*24b0*/  IMAD.U32 R3, RZ, RZ, UR37 ;  /* 0x00000025ff037e24 */ /* 0x000fe2000f8e00ff */
[----:B------:R-:W-:-:S04]  /*24c0*/  UISETP.NE.AND UP0, UPT, UR5, 0x4, UPT ;  /* 0x000000040500788c */ /* 0x000fc8000bf05270 */
[----:B------:R-:W-:Y:S02]  /*24d0*/  USEL UR6, URZ, 0x1, UP0 ;  /* 0x000000013f067887 */ /* 0x000fe40008000000 */
[----:B------:R-:W-:Y:S02]  /*24e0*/  USEL UR5, UR5, URZ, UP0 ;  /* 0x0000003f05057287 */ /* 0x000fe40008000000 */
[----:B------:R-:W-:-:S06]  /*24f0*/  ULOP3.LUT UR6, UR36, UR6, URZ, 0x3c, !UPT ;  /* 0x0000000624067292 */ /* 0x000fcc000f8e3c3f */
[----:B------:R-:W-:-:S07]  /*2500*/  IMAD.U32 R6, RZ, RZ, UR6 ;  /* 0x00000006ff067e24 */ /* 0x000fce000f8e00ff */
.L_x_29:
[----:B------:R-:W-:Y:S05]  /*2510*/  @!P0 BRA `(.L_x_23) ;  /* 0x0000000000048947 */ /* 0x000fea0003800000 */
[----:B------:R-:W-:Y:S01]  /*2520*/  BPT.TRAP 0x1 ;  /* 0x000000040000795c */ /* 0x000fe20000300000 */
.L_x_23:
[----:B------:R-:W-:Y:S01]  /*2530*/  ULEA UR6, UR5, UR41, 0x3 ;  /* 0x0000002905067291 */ /* 0x000fe2000f8e183f */
[----:B------:R-:W-:-:S08]  /*2540*/  SHF.L.U32 R4, R6, 0x1f, RZ ;  /* 0x0000001f06047819 */ /* 0x000fd000000006ff */
[----:B------:R0:W1:Y:S01]  /*2550*/  SYNCS.PHASECHK.TRANS64.TRYWAIT P1, [UR6], R4 ;  /* 0x00000004ff0075a7 */ /* 0x0000620008020146 */
[----:B------:R-:W-:Y:S05]  /*2560*/  @!P0 BRA `(.L_x_24) ;  /* 0x0000000000048947 */ /* 0x000fea0003800000 */
[----:B------:R-:W-:Y:S01]  /*2570*/  BPT.TRAP 0x1 ;  /* 0x000000040000795c */ /* 0x000fe20000300000 */
.L_x_24:
[----:B-1----:R-:W-:Y:S05]  /*2580*/  @P1 BRA `(.L_x_25) ;  /* 0x0000000000081947 */ /* 0x002fea0003800000 */
[----:B------:R-:W1:Y:S02]  /*2590*/  SYNCS.PHASECHK.TRANS64.TRYWAIT P1, [UR6], R4 ;  /* 0x00000004ff0075a7 */ /* 0x000e640008020146 */
[----:B-1----:R-:W-:Y:S05]  /*25a0*/  @!P1 BRA `(.L_x_26) ;  /* 0x0000007c00489947 */ /* 0x002fea0003800000 */
.L_x_25:
[----:B------:R-:W-:Y:S01]  /*25b0*/  UIMAD UR6, UR5, 0xc00, UR42 ;  /* 0x00000c00050678a4 */ /* 0x000fe2000f8e022a */
[----:B------:R-:W-:Y:S01]  /*25c0*/  WARPGROUP.ARRIVE ;  /* 0x00000000000079c5 */ /* 0x000fe20000000000 */
[----:B------:R-:W-:Y:S01]  /*25d0*/  UIMAD UR8, UR5, 0x180, UR4 ;  /* 0x00000180050878a4 */ /* 0x000fe2000f8e0204 */
[----:B------:R-:W-:Y:S01]  /*25e0*/  UMOV UR17, 0x40000040 ;  /* 0x4000004000117882 */ /* 0x000fe20000000000 */
[----:B------:R-:W-:Y:S02]  /*25f0*/  UMOV UR19, 0x40000040 ;  /* 0x4000004000137882 */ /* 0x000fe40000000000 */
[----:B------:R-:W-:Y:S01]  /*2600*/  UIADD3 UR14, UR8, 0x80, URZ ;  /* 0x00000080080e7890 */ /* 0x000fe2000fffe03f */
[----:B------:R-:W-:Y:S02]  /*2610*/  UMOV UR16, UR6 ;  /* 0x0000000600107c82 */ /* 0x000fe40008000000 */
[----:B------:R-:W-:Y:S01]  /*2620*/  UMOV UR18, UR8 ;  /* 0x0000000800127c82 */ /* 0x000fe20008000000 */
[----:B------:R-:W-:Y:S01]  /*2630*/  UMOV UR12, UR16 ;  /* 0x00000010000c7c82 */ /* 0x000fe20008000000 */
[----:B------:R-:W-:Y:S01]  /*2640*/  HGMMA.64x16x16.F32.BF16 R88, gdesc[UR16], R88, gsb0 ;  /* 0x00200000105879f0 */ /* 0x000fe20008001858 */
[----:B------:R-:W-:Y:S01]  /*2650*/  UMOV UR13, UR17 ;  /* 0x00000011000d7c82 */ /* 0x000fe20008000000 */
[----:B------:R-:W-:Y:S01]  /*2660*/  UMOV UR15, 0x40000040 ;  /* 0x40000040000f7882 */ /* 0x000fe20000000000 */
[----:B------:R-:W-:Y:S01]  /*2670*/  UIADD3 UR22, UR8, 0x100, URZ ;  /* 0x0000010008167890 */ /* 0x000fe2000fffe03f */
[----:B------:R-:W-:Y:S01]  /*2680*/  UMOV UR20, UR16 ;  /* 0x0000001000147c82 */ /* 0x000fe20008000000 */
[----:B------:R-:W-:Y:S01]  /*2690*/  UMOV UR21, UR17 ;  /* 0x0000001100157c82 */ /* 0x000fe20008000000 */
[----:B------:R-:W-:Y:S01]  /*26a0*/  UMOV UR23, 0x40000040 ;  /* 0x4000004000177882 */ /* 0x000fe20000000000 */
[----:B------:R-:W-:-:S02]  /*26b0*/  UIADD3 UR7, UR6, 0x400, URZ ;  /* 0x0000040006077890 */ /* 0x000fc4000fffe03f */
[----:B------:R-:W-:Y:S01]  /*26c0*/  UIADD3 UR10, UR8, 0x86, URZ ;  /* 0x00000086080a7890 */ /* 0x000fe2000fffe03f */
[----:B------:R-:W-:Y:S01]  /*26d0*/  UMOV UR11, 0x40000040 ;  /* 0x40000040000b7882 */ /* 0x000fe20000000000 */
        /* <DEDUP_REMOVED lines=26> */
[----:B------:R-:W-:Y:S01]  /*2880*/  UIADD3 UR7, UR6, 0x402, URZ ;  /* 0x0000040206077890 */ /* 0x000fe2000fffe03f */
[----:B------:R-:W-:Y:S02]  /*2890*/  WARPGROUP.DEPBAR.LE gsb0, 0x0 ;  /* 0x00008000000079c5 */ /* 0x000fe40000010000 */
[----:B------:R-:W-:-:S06]  /*28a0*/  WARPGROUP.ARRIVE ;  /* 0x00000000000079c5 */ /* 0x000fcc0000000000 */
[----:B------:R-:W-:Y:S01]  /*28b0*/  HGMMA.64x16x16.F32.BF16 R72, gdesc[UR16], R72, gsb0 ;  /* 0x00200000104879f0 */ /* 0x000fe20008001848 */
[----:B------:R-:W-:Y:S01]  /*28c0*/  UMOV UR18, UR22 ;  /* 0x0000001600127c82 */ /* 0x000fe20008000000 */
[----:B------:R-:W-:Y:S01]  /*28d0*/  UMOV UR19, UR23 ;  /* 0x0000001700137c82 */ /* 0x000fe20008000000 */
        /* <DEDUP_REMOVED lines=18> */
[----:B------:R-:W-:-:S02]  /*2a00*/  WARPGROUP.DEPBAR.LE gsb0, 0x0 ;  /* 0x00008000000079c5 */ /* 0x000fc40000010000 */
        /* <DEDUP_REMOVED lines=87> */
[----:B------:R-:W-:Y:S02]  /*2f80*/  WARPGROUP.DEPBAR.LE gsb0, 0x0 ;  /* 0x00008000000079c5 */ /* 0x000fe40000010000 */
[----:B------:R-:W-:-:S06]  /*2f90*/  WARPGROUP.ARRIVE ;  /* 0x00000000000079c5 */ /* 0x000fcc0000000000 */
[----:B------:R-:W-:Y:S01]  /*2fa0*/  HGMMA.64x16x16.F32.BF16 R48, gdesc[UR12], R48, gsb0 ;  /* 0x002000000c3079f0 */ /* 0x000fe20008001830 */
[----:B------:R-:W-:Y:S02]  /*2fb0*/  UIADD3 UR12, UR6, 0x6, URZ ;  /* 0x00000006060c7890 */ /* 0x000fe4000fffe03f */
[----:B------:R-:W-:Y:S01]  /*2fc0*/  UIADD3 UR14, UR8, 0x6, URZ ;  /* 0x00000006080e7890 */ /* 0x000fe2000fffe03f */
[----:B------:R-:W-:Y:S01]  /*2fd0*/  UMOV UR13, 0x40000040 ;  /* 0x40000040000d7882 */ /* 0x000fe20000000000 */
[----:B------:R-:W-:Y:S01]  /*2fe0*/  UMOV UR15, 0x40000040 ;  /* 0x40000040000f7882 */ /* 0x000fe20000000000 */
[----:B------:R-:W-:Y:S01]  /*2ff0*/  UMOV UR9, UR13 ;  /* 0x0000000d00097c82 */ /* 0x000fe20008000000 */
[----:B------:R-:W-:Y:S01]  /*3000*/  UIADD3 UR6, UR6, 0x806, URZ ;  /* 0x0000080606067890 */ /* 0x000fe2000fffe03f */
[----:B------:R-:W-:Y:S02]  /*3010*/  WARPGROUP.DEPBAR.LE gsb0, 0x0 ;  /* 0x00008000000079c5 */ /* 0x000fe40000010000 */
[----:B------:R-:W-:-:S06]  /*3020*/  WARPGROUP.ARRIVE ;  /* 0x00000000000079c5 */ /* 0x000fcc0000000000 */
[----:B------:R-:W-:Y:S01]  /*3030*/  HGMMA.64x16x16.F32.BF16 R24, gdesc[UR16], R24, gsb0 ;  /* 0x00200000101879f0 */ /* 0x000fe20008001818 */
[----:B------:R-:W-:Y:S01]  /*3040*/  UIADD3 UR18, UR8, 0x106, URZ ;  /* 0x0000010608127890 */ /* 0x000fe2000fffe03f */
[----:B------:R-:W-:Y:S02]  /*3050*/  UMOV UR16, UR12 ;  /* 0x0000000c00107c82 */ /* 0x000fe40008000000 */
        /* <DEDUP_REMOVED lines=44> */
[----:B------:R-:W-:Y:S01]  /*3320*/  BPT.TRAP 0x1 ;  /* 0x000000040000795c */ /* 0x000fe20000300000 */
.L_x_27:
[----:B------:R-:W-:-:S13]  /*3330*/  ISETP.NE.AND P1, PT, R22, RZ, PT ;  /* 0x000000ff1600720c */ /* 0x000fda0003f25270 */
[----:B01----:R-:W-:-:S05]  /*3340*/  @P1 LEA R4, R3, UR41, 0x3 ;  /* 0x0000002903041c11 */ /* 0x003fca000f8e18ff */
[----:B------:R-:W-:-:S05]  /*3350*/  @P1 VIADD R4, R4, 0x20 ;  /* 0x0000002004041836 */ /* 0x000fca0000000000 */
[----:B------:R-:W-:-:S04]  /*3360*/  @P1 PRMT R4, R19, 0x654, R4 ;  /* 0x0000065413041816 */ /* 0x000fc80000000004 */
[----:B------:R0:W-:Y:S01]  /*3370*/  @P1 SYNCS.ARRIVE.TRANS64.RED.A1T0 RZ, [R4+URZ], RZ ;  /* 0x000000ff04ff19a7 */ /* 0x0001e2000810043f */
[----:B------:R-:W-:-:S13]  /*3380*/  ISETP.GT.U32.AND P1, PT, R18, 0x1, PT ;  /* 0x000000011200780c */ /* 0x000fda0003f24070 */
[----:B0-----:R-:W-:Y:S05]  /*3390*/  @P1 BRA `(.L_x_28) ;  /* 0x0000000000041947 */ /* 0x001fea0003800000 */
[----:B------:R-:W-:Y:S01]  /*33a0*/  BPT.TRAP 0x1 ;  /* 0x000000040000795c */ /* 0x000fe20000300000 */
.L_x_28:
[----:B------:R-:W-:Y:S01]  /*33b0*/  UIADD3 UR5, UR5, 0x1, URZ ;  /* 0x0000000105057890 */ /* 0x000fe2000fffe03f */
[C---:B------:R-:W-:Y:S01]  /*33c0*/  ISETP.GT.AND P2, PT, R0.reuse, 0x1, PT ;  /* 0x000000010000780c */ /* 0x040fe20003f44270 */
[----:B------:R-:W-:Y:S02]  /*33d0*/  VIADD R3, R3, 0x1 ;  /* 0x0000000103037836 */ /* 0x000fe40000000000 */
[----:B------:R-:W-:Y:S01]  /*33e0*/  UISETP.NE.AND UP0, UPT, UR5, 0x4, UPT ;  /* 0x000000040500788c */ /* 0x000fe2000bf05270 */
[----:B------:R-:W-:Y:S02]  /*33f0*/  VIADD R0, R0, 0xffffffff ;  /* 0xffffffff00007836 */ /* 0x000fe40000000000 */
[C---:B------:R-:W-:Y:S01]  /*3400*/  ISETP.NE.AND P1, PT, R3.reuse, 0x4, PT ;  /* 0x000000040300780c */ /* 0x040fe20003f25270 */
[----:B------:R-:W-:Y:S02]  /*3410*/  USEL UR6, URZ, 0x1, UP0 ;  /* 0x000000013f067887 */ /* 0x000fe40008000000 */
[----:B------:R-:W-:Y:S01]  /*3420*/  USEL UR5, UR5, URZ, UP0 ;  /* 0x0000003f05057287 */ /* 0x000fe20008000000 */
[----:B------:R-:W-:-:S03]  /*3430*/  SEL R3, R3, RZ, P1 ;  /* 0x000000ff03037207 */ /* 0x000fc60000800000 */
[----:B------:R-:W-:Y:S01]  /*3440*/  LOP3.LUT R6, R6, UR6, RZ, 0x3c, !PT ;  /* 0x0000000606067c12 */ /* 0x000fe2000f8e3cff */
[----:B------:R-:W-:Y:S07]  /*3450*/  @P2 BRA `(.L_x_29) ;  /* 0xfffffff0002c2947 */ /* 0x000fee000383ffff */
.L_x_22:
[----:B01----:R-:W0:Y:S02]  /*3460*/  LDC R0, c[0x0][0x28c] ;  /* 0x0000a300ff007b82 */ /* 0x003e240000000800 */
[----:B0-----:R-:W-:-:S13]  /*3470*/  ISETP.GE.AND P1, PT, R0, 0x1, PT ;  /* 0x000000010000780c */ /* 0x001fda0003f26270 */
[----:B------:R-:W-:Y:S05]  /*3480*/  @!P1 BRA `(.L_x_30) ;  /* 0x00000000003c9947 */ /* 0x000fea0003800000 */
[----:B------:R-:W-:Y:S05]  /*3490*/  @!P0 BRA `(.L_x_31) ;  /* 0x0000000000048947 */ /* 0x000fea0003800000 */
[----:B------:R-:W-:Y:S01]  /*34a0*/  BPT.TRAP 0x1 ;  /* 0x000000040000795c */ /* 0x000fe20000300000 */
.L_x_31:
[----:B------:R-:W-:Y:S01]  /*34b0*/  ISETP.NE.AND P0, PT, R22, RZ, PT ;  /* 0x000000ff1600720c */ /* 0x000fe20003f05270 */
[----:B------:R-:W-:-:S12]  /*34c0*/  IMAD.U32 R3, RZ, RZ, UR41 ;  /* 0x00000029ff037e24 */ /* 0x000fd8000f8e00ff */
[----:B------:R-:W-:-:S05]  /*34d0*/  VOTEU.ANY UP0, P0 ;  /* 0x00000000003f7886 */ /* 0x000fca0000000100 */
[----:B------:R-:W-:-:S06]  /*34e0*/  @UP0 UIADD3 UR4, UR40, UR37, URZ ;  /* 0x0000002528040290 */ /* 0x000fcc000fffe03f */
[----:B------:R-:W-:-:S04]  /*34f0*/  IMAD.U32 R0, RZ, RZ, UR4 ;  /* 0x00000004ff007e24 */ /* 0x000fc8000f8e00ff */
[----:B------:R-:W-:-:S05]  /*3500*/  @P0 IMAD.SHL.U32 R0, R0, 0x8, RZ ;  /* 0x0000000800000824 */ /* 0x000fca00078e00ff */
[----:B------:R-:W-:-:S04]  /*3510*/  @P0 LOP3.LUT R0, R0, 0x18, RZ, 0xc0, !PT ;  /* 0x0000001800000812 */ /* 0x000fc800078ec0ff */
[----:B------:R-:W-:-:S04]  /*3520*/  @P0 IADD3 R0, R3, 0x20, R0 ;  /* 0x0000002003000810 */ /* 0x000fc80007ffe000 */
[----:B------:R-:W-:-:S04]  /*3530*/  @P0 PRMT R0, R19, 0x654, R0 ;  /* 0x0000065413000816 */ /* 0x000fc80000000000 */
[----:B------:R0:W-:Y:S01]  /*3540*/  @P0 SYNCS.ARRIVE.TRANS64.RED.A1T0 RZ, [R0+URZ], RZ ;  /* 0x000000ff00ff09a7 */ /* 0x0001e2000810043f */
[----:B------:R-:W-:-:S13]  /*3550*/  ISETP.GT.U32.AND P0, PT, R18, 0x1, PT ;  /* 0x000000011200780c */ /* 0x000fda0003f04070 */
[----:B0-----:R-:W-:Y:S05]  /*3560*/  @P0 BRA `(.L_x_30) ;  /* 0x0000000000040947 */ /* 0x001fea0003800000 */
[----:B------:R-:W-:Y:S01]  /*3570*/  BPT.TRAP 0x1 ;  /* 0x000000040000795c */ /* 0x000fe20000300000 */
.L_x_30:
[----:B------:R-:W-:Y:S01]  /*3580*/  UIADD3 UR37, UR39, UR37, URZ ;  /* 0x0000002527257290 */ /* 0x000fe2000fffe03f */
[----:B------:R-:W-:Y:S01]  /*3590*/  IMAD R104, R104, 0x30, RZ ;  /* 0x0000003068687824 */ /* 0x000fe200078e02ff */
[----:B------:R-:W-:Y:S01]  /*35a0*/  ULDC UR5, c[0x0][0x288] ;  /* 0x0000a20000057ab9 */ /* 0x000fe20000000800 */
[----:B------:R-:W-:Y:S01]  /*35b0*/  IMAD R106, R105, 0x180, RZ ;  /* 0x00000180696a7824 */ /* 0x000fe200078e02ff */
[----:B------:R-:W-:Y:S01]  /*35c0*/  USHF.R.U32.HI UR4, URZ, 0x2, UR37 ;  /* 0x000000023f047899 */ /* 0x000fe20008011625 */
[----:B------:R-:W-:Y:S01]  /*35d0*/  SHF.R.S32.HI R13, RZ, 0x1f, R23 ;  /* 0x0000001fff0d7819 */ /* 0x000fe20000011417 */
[----:B------:R-:W-:Y:S01]  /*35e0*/  ULDC UR8, c[0x0][0x284] ;  /* 0x0000a10000087ab9 */ /* 0x000fe20000000800 */
[C---:B------:R-:W-:Y:S01]  /*35f0*/  ISETP.GE.AND P0, PT, R104.reuse, UR5, PT ;  /* 0x0000000568007c0c */ /* 0x040fe2000bf06270 */
[----:B------:R-:W-:Y:S01]  /*3600*/  ULOP3.LUT UR4, UR4, 0x1, URZ, 0xc0, !UPT ;  /* 0x0000000104047892 */ /* 0x000fe2000f8ec03f */
[----:B------:R-:W-:Y:S01]  /*3610*/  LOP3.LUT R6, R104, 0x6, R101, 0xf8, !PT ;  /* 0x0000000668067812 */ /* 0x000fe200078ef865 */
[----:B------:R-:W-:Y:S01]  /*3620*/  UISETP.GT.U32.AND UP1, UPT, UR37, 0x3, UPT ;  /* 0x000000032500788c */ /* 0x000fe2000bf24070 */
[----:B------:R-:W-:Y:S01]  /*3630*/  ISETP.GE.OR P0, PT, R106, UR8, P0 ;  /* 0x000000086a007c0c */ /* 0x000fe20008706670 */
[----:B------:R-:W-:Y:S01]  /*3640*/  UISETP.NE.U32.AND UP0, UPT, UR4, 0x1, UPT ;  /* 0x000000010400788c */ /* 0x000fe2000bf05070 */
[----:B------:R-:W-:Y:S01]  /*3650*/  SHF.R.S32.HI R7, RZ, 0x1f, R6 ;  /* 0x0000001fff077819 */ /* 0x000fe20000011406 */
[----:B------:R-:W-:-:S02]  /*3660*/  UISETP.LT.U32.AND UP1, UPT, UR39, 0x4, UP1 ;  /* 0x000000042700788c */ /* 0x000fc40008f21070 */
[----:B------:R-:W-:Y:S01]  /*3670*/  UISETP.GT.U32.AND UP0, UPT, UR39, 0x3, !UP0 ;  /* 0x000000032700788c */ /* 0x000fe2000c704070 */
[----:B------:R-:W-:Y:S01]  /*3680*/  ULDC.64 UR6, c[0x0][0x5d0] ;  /* 0x0001740000067ab9 */ /* 0x000fe20000000a00 */
[----:B------:R-:W-:Y:S01]  /*3690*/  USEL UR5, URZ, 0x1, !UP1 ;  /* 0x000000013f057887 */ /* 0x000fe2000c800000 */
[----:B------:R-:W-:Y:S01]  /*36a0*/  IMAD R0, R13, UR6, RZ ;  /* 0x000000060d007c24 */ /* 0x000fe2000f8e02ff */
[----:B------:R-:W-:Y:S01]  /*36b0*/  USEL UR4, URZ, 0x1, !UP0 ;  /* 0x000000013f047887 */ /* 0x000fe2000c000000 */
[C---:B------:R-:W-:Y:S01]  /*36c0*/  IMAD.WIDE.U32 R4, R23.reuse, UR6, R6 ;  /* 0x0000000617047c25 */ /* 0x040fe2000f8e0006 */
[----:B------:R-:W-:Y:S02]  /*36d0*/  ULOP3.LUT UR37, UR37, 0x3, URZ, 0xc0, !UPT ;  /* 0x0000000325257892 */ /* 0x000fe4000f8ec03f */
[----:B------:R-:W-:Y:S01]  /*36e0*/  ULOP3.LUT UR36, UR4, UR36, UR5, 0x96, !UPT ;  /* 0x0000002404247292 */ /* 0x000fe2000f8e9605 */
[----:B------:R-:W-:Y:S02]  /*36f0*/  IMAD R11, R23, UR7, R0 ;  /* 0x00000007170b7c24 */ /* 0x000fe4000f8e0200 */
[----:B------:R-:W-:-:S02]  /*3700*/  IMAD.MOV.U32 R0, RZ, RZ, -0x1 ;  /* 0xffffffffff007424 */ /* 0x000fc400078e00ff */
[----:B------:R-:W-:Y:S02]  /*3710*/  IMAD.IADD R11, R5, 0x1, R11 ;  /* 0x00000001050b7824 */ /* 0x000fe400078e020b */
[----:B------:R-:W-:Y:S01]  /*3720*/  IMAD.MOV.U32 R10, RZ, RZ, R4 ;  /* 0x000000ffff0a7224 */ /* 0x000fe200078e0004 */
[----:B------:R-:W-:Y:S06]  /*3730*/  @P0 BRA `(.L_x_32) ;  /* 0x0000004c00ec0947 */ /* 0x000fec0003800000 */
[----:B------:R-:W0:Y:S01]  /*3740*/  LDC.64 R4, c[0x0][0x5c8] ;  /* 0x00017200ff047b82 */ /* 0x000e220000000a00 */
[----:B-----5:R-:W-:Y:S01]  /*3750*/  FSETP.NEU.AND P1, PT, R99, RZ, PT ;  /* 0x000000ff6300720b */ /* 0x020fe20003f2d000 */
[----:B------:R-:W-:Y:S01]  /*3760*/  IMAD.WIDE R8, R105, 0x180, R96 ;  /* 0x0000018069087825 */ /* 0x000fe200078e0260 */
[----:B------:R-:W-:Y:S03]  /*3770*/  BSSY B0, `(.L_x_32) ;  /* 0x00004f7000007945 */ /* 0x000fe60003800000 */
[----:B------:R-:W-:Y:S02]  /*3780*/  IMAD.IADD R106, R103, 0x1, -R106 ;  /* 0x00000001676a7824 */ /* 0x000fe400078e0a6a */
[----:B------:R-:W-:-:S03]  /*3790*/  IMAD.IADD R3, R100, 0x1, -R104 ;  /* 0x0000000164037824 */ /* 0x000fc600078e0a68 */
[----:B------:R-:W-:-:S04]  /*37a0*/  ISETP.GT.AND P4, PT, R106, RZ, PT ;  /* 0x000000ff6a00720c */ /* 0x000fc80003f84270 */
[----:B------:R-:W-:Y:S01]  /*37b0*/  ISETP.GT.AND P0, PT, R3, RZ, P4 ;  /* 0x000000ff0300720c */ /* 0x000fe20002704270 */
[-C--:B0-----:R-:W-:Y:S02]  /*37c0*/  IMAD R12, R9, R4.reuse, RZ ;  /* 0x00000004090c7224 */ /* 0x081fe400078e02ff */
[----:B------:R-:W-:-:S04]  /*37d0*/  IMAD.WIDE.U32 R114, R8, R4, R10 ;  /* 0x0000000408727225 */ /* 0x000fc800078e000a */
[----:B------:R-:W-:-:S04]  /*37e0*/  IMAD R11, R8, R5, R12 ;  /* 0x00000005080b7224 */ /* 0x000fc800078e020c */
[----:B------:R-:W-:Y:S01]  /*37f0*/  IMAD.IADD R117, R115, 0x1, R11 ;  /* 0x0000000173757824 */ /* 0x000fe200078e020b */
[----:B------:R-:W-:Y:S06]  /*3800*/  @!P1 BRA `(.L_x_33) ;  /* 0x0000003800609947 */ /* 0x000fec0003800000 */
[----:B------:R-:W0:Y:S01]  /*3810*/  LDC.64 R14, c[0x0][0x5b8] ;  /* 0x00016e00ff0e7b82 */ /* 0x000e220000000a00 */
[----:B------:R-:W-:-:S07]  /*3820*/  ULDC.64 UR4, c[0x0][0x5c0] ;  /* 0x0001700000047ab9 */ /* 0x000fce0000000a00 */
[----:B------:R-:W1:Y:S08]  /*3830*/  LDC.64 R20, c[0x0][0x5b0] ;  /* 0x00016c00ff147b82 */ /* 0x000e700000000a00 */
[----:B------:R-:W2:Y:S01]  /*3840*/  LDC.64 R10, c[0x0][0x5a8] ;  /* 0x00016a00ff0a7b82 */ /* 0x000ea20000000a00 */
[-C--:B0-----:R-:W-:Y:S02]  /*3850*/  IMAD R12, R13, R14.reuse, RZ ;  /* 0x0000000e0d0c7224 */ /* 0x081fe400078e02ff */
[----:B------:R-:W-:-:S04]  /*3860*/  IMAD.WIDE.U32 R110, R23, R14, R6 ;  /* 0x0000000e176e7225 */ /* 0x000fc800078e0006 */
[----:B------:R-:W-:Y:S02]  /*3870*/  IMAD R15, R23, R15, R12 ;  /* 0x0000000f170f7224 */ /* 0x000fe400078e020c */
[-C--:B-1----:R-:W-:Y:S02]  /*3880*/  IMAD R121, R9, R20.reuse, RZ ;  /* 0x0000001409797224 */ /* 0x082fe400078e02ff */
[----:B------:R-:W-:Y:S02]  /*3890*/  IMAD.IADD R109, R111, 0x1, R15 ;  /* 0x000000016f6d7824 */ /* 0x000fe400078e020f */
[----:B------:R-:W-:Y:S02]  /*38a0*/  IMAD.MOV.U32 R108, RZ, RZ, R110 ;  /* 0x000000ffff6c7224 */ /* 0x000fe400078e006e */
[C---:B------:R-:W-:Y:S02]  /*38b0*/  IMAD R121, R8.reuse, R21, R121 ;  /* 0x0000001508797224 */ /* 0x040fe400078e0279 */
[----:B------:R-:W-:-:S04]  /*38c0*/  IMAD.WIDE.U32 R12, R8, R20, R108 ;  /* 0x00000014080c7225 */ /* 0x000fc800078e006c */
[----:B------:R-:W-:Y:S01]  /*38d0*/  IMAD.IADD R13, R13, 0x1, R121 ;  /* 0x000000010d0d7824 */ /* 0x000fe200078e0279 */
[----:B--2---:R-:W-:-:S04]  /*38e0*/  LEA R104, P1, R12, R10, 0x1 ;  /* 0x0000000a0c687211 */ /* 0x004fc800078208ff */
[----:B------:R-:W-:-:S05]  /*38f0*/  LEA.HI.X R105, R12, R11, R13, 0x1, P1 ;  /* 0x0000000b0c697211 */ /* 0x000fca00008f0c0d */
[----:B------:R0:W2:Y:S01]  /*3900*/  @P0 LDG.E.LTC128B.U16 R107, desc[UR46][R104.64] ;  /* 0x0000002e686b0981 */ /* 0x0000a2000c1e1520 */
[----:B------:R-:W-:Y:S01]  /*3910*/  IMAD.WIDE.U32 R112, R8, R20, R6 ;  /* 0x0000001408707225 */ /* 0x000fe200078e0006 */
[----:B------:R-:W-:Y:S03]  /*3920*/  BSSY B1, `(.L_x_34) ;  /* 0x0000013000017945 */ /* 0x000fe60003800000 */
[----:B------:R-:W-:Y:S02]  /*3930*/  IMAD.IADD R113, R121, 0x1, R113 ;  /* 0x0000000179717824 */ /* 0x000fe400078e0271 */
[----:B------:R-:W-:-:S03]  /*3940*/  IMAD.WIDE.U32 R112, R23, R14, R112 ;  /* 0x0000000e17707225 */ /* 0x000fc600078e0070 */
[----:B0-----:R-:W-:Y:S01]  /*3950*/  LEA R104, P2, R112, R10, 0x1 ;  /* 0x0000000a70687211 */ /* 0x001fe200078408ff */
[----:B--2---:R-:W-:-:S04]  /*3960*/  IMAD.U32 R12, R107, 0x10000, RZ ;  /* 0x000100006b0c7824 */ /* 0x004fc800078e00ff */
[----:B------:R-:W-:Y:S01]  /*3970*/  FMUL R13, R12, R99 ;  /* 0x000000630c0d7220 */ /* 0x000fe20000400000 */
[----:B------:R-:W-:-:S03]  /*3980*/  LEA R12, P1, R114, UR4, 0x1 ;  /* 0x00000004720c7c11 */ /* 0x000fc6000f8208ff */
[----:B------:R-:W-:Y:S01]  /*3990*/  FFMA R13, R88, R98, R13 ;  /* 0x00000062580d7223 */ /* 0x000fe2000000000d */
[----:B------:R-:W-:-:S04]  /*39a0*/  IMAD.IADD R88, R15, 0x1, R113 ;  /* 0x000000010f587824 */ /* 0x000fc800078e0271 */
[----:B------:R-:W-:Y:S02]  /*39b0*/  F2FP.BF16.F32.PACK_AB R105, RZ, R13 ;  /* 0x0000000dff69723e */ /* 0x000fe400000010ff */
[----:B------:R-:W-:Y:S02]  /*39c0*/  LEA.HI.X R13, R114, UR5, R117, 0x1, P1 ;  /* 0x00000005720d7c11 */ /* 0x000fe400088f0c75 */
[----:B------:R-:W-:Y:S02]  /*39d0*/  ISETP.GT.AND P1, PT, R3, 0x1, P4 ;  /* 0x000000010300780c */ /* 0x000fe40002724270 */
[----:B------:R-:W-:Y:S02]  /*39e0*/  PRMT R113, R105, 0x7610, R113 ;  /* 0x0000761069717816 */ /* 0x000fe40000000071 */
[----:B------:R-:W-:Y:S01]  /*39f0*/  LEA.HI.X R105, R112, R11, R88, 0x1, P2 ;  /* 0x0000000b70697211 */ /* 0x000fe200010f0c58 */
[C---:B------:R-:W-:Y:S02]  /*3a00*/  IMAD.SHL.U32 R112, R20.reuse, 0x8, RZ ;  /* 0x0000000814707824 */ /* 0x040fe400078e00ff */
[----:B------:R0:W-:Y:S02]  /*3a10*/  @P0 STG.E.U16 desc[UR46][R12.64], R113 ;  /* 0x000000710c000986 */ /* 0x0001e4000c10152e */
[----:B0-----:R-:W-:-:S04]  /*3a20*/  SHF.L.U64.HI R113, R20, 0x3, R21 ;  /* 0x0000000314717819 */ /* 0x001fc80000010215 */
[----:B------:R-:W-:Y:S05]  /*3a30*/  @!P1 BRA `(.L_x_35) ;  /* 0x0000000000049947 */ /* 0x000fea0003800000 */
[----:B------:R0:W5:Y:S02]  /*3a40*/  LDG.E.LTC128B.U16 R107, desc[UR46][R104.64+0x2] ;  /* 0x0000022e686b7981 */ /* 0x000164000c1e1520 */
.L_x_35:
[----:B------:R-:W-:Y:S05]  /*3a50*/  BSYNC B1 ;  /* 0x0000000000017941 */ /* 0x000fea0003800000 */
.L_x_34:
[----:B-----5:R-:W-:Y:S01]  /*3a60*/  IMAD.U32 R88, R107, 0x10000, RZ ;  /* 0x000100006b587824 */ /* 0x020fe200078e00ff */
[----:B------:R-:W-:Y:S01]  /*3a70*/  ISETP.GT.AND P3, PT, R106, 0x8, PT ;  /* 0x000000086a00780c */ /* 0x000fe20003f64270 */
[----:B------:R-:W-:-:S04]  /*3a80*/  IMAD.WIDE.U32 R118, R8, R20, R112 ;  /* 0x0000001408767225 */ /* 0x000fc800078e0070 */
[----:B------:R-:W-:Y:S01]  /*3a90*/  FMUL R88, R88, R99 ;  /* 0x0000006358587220 */ /* 0x000fe20000400000 */
[----:B------:R-:W-:Y:S01]  /*3aa0*/  ISETP.GT.AND P0, PT, R3, RZ, P3 ;  /* 0x000000ff0300720c */ /* 0x000fe20001f04270 */
[----:B------:R-:W-:Y:S01]  /*3ab0*/  IMAD.IADD R125, R121, 0x1, R119 ;  /* 0x00000001797d7824 */ /* 0x000fe200078e0277 */
[----:B------:R-:W-:Y:S01]  /*3ac0*/  IADD3 R114, P2, R110, R118, RZ ;  /* 0x000000766e727210 */ /* 0x000fe20007f5e0ff */
[----:B------:R-:W-:-:S04]  /*3ad0*/  FFMA R89, R89, R98, R88 ;  /* 0x0000006259597223 */ /* 0x000fc80000000058 */
[----:B------:R-:W-:Y:S01]  /*3ae0*/  IMAD.X R115, R125, 0x1, R109, P2 ;  /* 0x000000017d737824 */ /* 0x000fe200010e066d */
[----:B------:R-:W-:Y:S02]  /*3af0*/  F2FP.BF16.F32.PACK_AB R116, RZ, R89 ;  /* 0x00000059ff74723e */ /* 0x000fe400000010ff */
[----:B------:R-:W-:Y:S02]  /*3b00*/  LEA R88, P2, R114, R10, 0x1 ;  /* 0x0000000a72587211 */ /* 0x000fe400078408ff */
[----:B------:R-:W-:Y:S02]  /*3b10*/  PRMT R120, R116, 0x7610, R120 ;  /* 0x0000761074787816 */ /* 0x000fe40000000078 */
[----:B------:R-:W-:Y:S02]  /*3b20*/  PRMT R116, R107, 0x7610, R116 ;  /* 0x000076106b747816 */ /* 0x000fe40000000074 */
[----:B------:R-:W-:Y:S01]  /*3b30*/  LEA.HI.X R89, R114, R11, R115, 0x1, P2 ;  /* 0x0000000b72597211 */ /* 0x000fe200010f0c73 */
[----:B------:R1:W-:Y:S04]  /*3b40*/  @P1 STG.E.U16 desc[UR46][R12.64+0x2], R120 ;  /* 0x000002780c001986 */ /* 0x0003e8000c10152e */
[----:B------:R2:W3:Y:S01]  /*3b50*/  @P0 LDG.E.LTC128B.U16 R116, desc[UR46][R88.64] ;  /* 0x0000002e58740981 */ /* 0x0004e2000c1e1520 */
[C---:B------:R-:W-:Y:S01]  /*3b60*/  IMAD.SHL.U32 R107, R4.reuse, 0x10, RZ ;  /* 0x00000010046b7824 */ /* 0x040fe200078e00ff */
[----:B------:R-:W-:Y:S01]  /*3b70*/  SHF.L.U64.HI R117, R4, 0x4, R5 ;  /* 0x0000000404757819 */ /* 0x000fe20000010205 */
[----:B------:R-:W-:Y:S01]  /*3b80*/  BSSY B1, `(.L_x_36) ;  /* 0x0000011000017945 */ /* 0x000fe20003800000 */
[----:B------:R-:W-:-:S05]  /*3b90*/  IADD3 R122, P1, R6, R118, RZ ;  /* 0x00000076067a7210 */ /* 0x000fca0007f3e0ff */
[----:B------:R-:W-:Y:S01]  /*3ba0*/  IMAD.X R123, R7, 0x1, R125, P1 ;  /* 0x00000001077b7824 */ /* 0x000fe200008e067d */
[----:B------:R-:W-:Y:S01]  /*3bb0*/  ISETP.GT.AND P1, PT, R3, 0x1, P3 ;  /* 0x000000010300780c */ /* 0x000fe20001f24270 */
[----:B------:R-:W-:-:S03]  /*3bc0*/  IMAD.WIDE.U32 R122, R23, R14, R122 ;  /* 0x0000000e177a7225 */ /* 0x000fc600078e007a */
[----:B--2---:R-:W-:Y:S01]  /*3bd0*/  LEA R88, P5, R122, R10, 0x1 ;  /* 0x0000000a7a587211 */ /* 0x004fe200078a08ff */
[----:B---3--:R-:W-:-:S04]  /*3be0*/  IMAD.U32 R114, R116, 0x10000, RZ ;  /* 0x0001000074727824 */ /* 0x008fc800078e00ff */
[----:B------:R-:W-:Y:S01]  /*3bf0*/  FMUL R115, R114, R99 ;  /* 0x0000006372737220 */ /* 0x000fe20000400000 */
[----:B------:R-:W-:-:S03]  /*3c00*/  IADD3 R114, P2, R107, R12, RZ ;  /* 0x0000000c6b727210 */ /* 0x000fc60007f5e0ff */
[----:B------:R-:W-:Y:S01]  /*3c10*/  FFMA R115, R90, R98, R115 ;  /* 0x000000625a737223 */ /* 0x000fe20000000073 */
[----:B------:R-:W-:-:S04]  /*3c20*/  IMAD.IADD R90, R15, 0x1, R123 ;  /* 0x000000010f5a7824 */ /* 0x000fc800078e027b */
[----:B-1----:R-:W-:Y:S01]  /*3c30*/  F2FP.BF16.F32.PACK_AB R120, RZ, R115 ;  /* 0x00000073ff78723e */ /* 0x002fe200000010ff */
[----:B------:R-:W-:Y:S01]  /*3c40*/  IMAD.X R115, R117, 0x1, R13, P2 ;  /* 0x0000000175737824 */ /* 0x000fe200010e060d */
[----:B------:R-:W-:-:S04]  /*3c50*/  LEA.HI.X R89, R122, R11, R90, 0x1, P5 ;  /* 0x0000000b7a597211 */ /* 0x000fc800028f0c5a */
[----:B------:R1:W-:Y:S01]  /*3c60*/  @P0 STG.E.U16 desc[UR46][R114.64], R120 ;  /* 0x0000007872000986 */ /* 0x0003e2000c10152e */
[----:B------:R-:W-:Y:S05]  /*3c70*/  @!P1 BRA `(.L_x_37) ;  /* 0x0000000000049947 */ /* 0x000fea0003800000 */
[----:B------:R2:W5:Y:S02]  /*3c80*/  LDG.E.LTC128B.U16 R116, desc[UR46][R88.64+0x2] ;  /* 0x0000022e58747981 */ /* 0x000564000c1e1520 */
.L_x_37:
[----:B------:R-:W-:Y:S05]  /*3c90*/  BSYNC B1 ;  /* 0x0000000000017941 */ /* 0x000fea0003800000 */
.L_x_36:
[----:B-----5:R-:W-:Y:S01]  /*3ca0*/  IMAD.U32 R90, R116, 0x10000, RZ ;  /* 0x00010000745a7824 */ /* 0x020fe200078e00ff */
[----:B------:R-:W-:Y:S01]  /*3cb0*/  ISETP.GT.AND P0, PT, R3, 0x8, P4 ;  /* 0x000000080300780c */ /* 0x000fe20002704270 */
[----:B------:R-:W-:Y:S02]  /*3cc0*/  BSSY B1, `(.L_x_38) ;  /* 0x000000a000017945 */ /* 0x000fe40003800000 */
[----:B------:R-:W-:-:S04]  /*3cd0*/  FMUL R90, R90, R99 ;  /* 0x000000635a5a7220 */ /* 0x000fc80000400000 */
[----:B------:R-:W-:Y:S01]  /*3ce0*/  FFMA R90, R91, R98, R90 ;  /* 0x000000625b5a7223 */ /* 0x000fe2000000005a */
[----:B------:R-:W-:-:S04]  /*3cf0*/  IMAD.MOV.U32 R91, RZ, RZ, R115 ;  /* 0x000000ffff5b7224 */ /* 0x000fc800078e0073 */
[----:B------:R-:W-:-:S04]  /*3d00*/  F2FP.BF16.F32.PACK_AB R90, RZ, R90 ;  /* 0x0000005aff5a723e */ /* 0x000fc800000010ff */
[----:B-1----:R-:W-:Y:S01]  /*3d10*/  PRMT R120, R90, 0x7610, R120 ;  /* 0x000076105a787816 */ /* 0x002fe20000000078 */
[----:B------:R-:W-:-:S05]  /*3d20*/  IMAD.MOV.U32 R90, RZ, RZ, R114 ;  /* 0x000000ffff5a7224 */ /* 0x000fca00078e0072 */
[----:B------:R1:W-:Y:S01]  /*3d30*/  @P1 STG.E.U16 desc[UR46][R90.64+0x2], R120 ;  /* 0x000002785a001986 */ /* 0x0003e2000c10152e */
[----:B------:R-:W-:Y:S05]  /*3d40*/  @!P0 BRA `(.L_x_39) ;  /* 0x0000000000048947 */ /* 0x000fea0003800000 */
[----:B------:R3:W5:Y:S02]  /*3d50*/  LDG.E.LTC128B.U16 R116, desc[UR46][R104.64+0x10] ;  /* 0x0000102e68747981 */ /* 0x000764000c1e1520 */
.L_x_39:
[----:B------:R-:W-:Y:S05]  /*3d60*/  BSYNC B1 ;  /* 0x0000000000017941 */ /* 0x000fea0003800000 */
.L_x_38:
[----:B-1---5:R-:W-:Y:S01]  /*3d70*/  IMAD.U32 R120, R116, 0x10000, RZ ;  /* 0x0001000074787824 */ /* 0x022fe200078e00ff */
[----:B------:R-:W-:Y:S01]  /*3d80*/  ISETP.GT.AND P1, PT, R3, 0x9, P4 ;  /* 0x000000090300780c */ /* 0x000fe20002724270 */
[----:B------:R-:W-:Y:S02]  /*3d90*/  BSSY B1, `(.L_x_40) ;  /* 0x0000007000017945 */ /* 0x000fe40003800000 */
[----:B------:R-:W-:-:S04]  /*3da0*/  FMUL R123, R120, R99 ;  /* 0x00000063787b7220 */ /* 0x000fc80000400000 */
[----:B------:R-:W-:-:S05]  /*3db0*/  FFMA R123, R92, R98, R123 ;  /* 0x000000625c7b7223 */ /* 0x000fca000000007b */
[----:B------:R-:W-:-:S05]  /*3dc0*/  F2FP.BF16.F32.PACK_AB R123, RZ, R123 ;  /* 0x0000007bff7b723e */ /* 0x000fca00000010ff */
[----:B------:R1:W-:Y:S01]  /*3dd0*/  @P0 STG.E.U16 desc[UR46][R12.64+0x10], R123 ;  /* 0x0000107b0c000986 */ /* 0x0003e2000c10152e */
[----:B------:R-:W-:Y:S05]  /*3de0*/  @!P1 BRA `(.L_x_41) ;  /* 0x0000000000049947 */ /* 0x000fea0003800000 */
[----:B------:R4:W5:Y:S02]  /*3df0*/  LDG.E.LTC128B.U16 R116, desc[UR46][R104.64+0x12] ;  /* 0x0000122e68747981 */ /* 0x000964000c1e1520 */
.L_x_41:
[----:B------:R-:W-:Y:S05]  /*3e00*/  BSYNC B1 ;  /* 0x0000000000017941 */ /* 0x000fea0003800000 */
.L_x_40:
[----:B-----5:R-:W-:Y:S01]  /*3e10*/  IMAD.U32 R92, R116, 0x10000, RZ ;  /* 0x00010000745c7824 */ /* 0x020fe200078e00ff */
        /* <DEDUP_REMOVED lines=8> */
.L_x_43:
[----:B------:R-:W-:Y:S05]  /*3ea0*/  BSYNC B1 ;  /* 0x0000000000017941 */ /* 0x000fea0003800000 */
.L_x_42:
[----:B0----5:R-:W-:Y:S01]  /*3eb0*/  IMAD.U32 R92, R116, 0x10000, RZ ;  /* 0x00010000745c7824 */ /* 0x021fe200078e00ff */
        /* <DEDUP_REMOVED lines=8> */
.L_x_45:
[----:B------:R-:W-:Y:S05]  /*3f40*/  BSYNC B1 ;  /* 0x0000000000017941 */ /* 0x000fea0003800000 */
.L_x_44:
[----:B------:R-:W-:Y:S01]  /*3f50*/  IMAD.MOV.U32 R119, RZ, RZ, R125 ;  /* 0x000000ffff777224 */ /* 0x000fe200078e007d */
[----:B------:R-:W-:Y:S01]  /*3f60*/  ISETP.GT.AND P2, PT, R106, 0x80, PT ;  /* 0x000000806a00780c */ /* 0x000fe20003f44270 */
[C---:B-----5:R-:W-:Y:S01]  /*3f70*/  IMAD.U32 R92, R116.reuse, 0x10000, RZ ;  /* 0x00010000745c7824 */ /* 0x060fe200078e00ff */
[----:B------:R-:W-:Y:S01]  /*3f80*/  PRMT R131, R116, 0x7610, R131 ;  /* 0x0000761074837816 */ /* 0x000fe20000000083 */
[----:B------:R-:W-:Y:S01]  /*3f90*/  IMAD.WIDE.U32 R118, R20, 0x78, R118 ;  /* 0x0000007814767825 */ /* 0x000fe200078e0076 */
[----:B------:R-:W-:-:S03]  /*3fa0*/  ISETP.GT.AND P0, PT, R3, RZ, P2 ;  /* 0x000000ff0300720c */ /* 0x000fc60001704270 */
[----:B------:R-:W-:Y:S01]  /*3fb0*/  FMUL R92, R92, R99 ;  /* 0x000000635c5c7220 */ /* 0x000fe20000400000 */
[----:B------:R-:W-:Y:S01]  /*3fc0*/  IMAD R21, R21, 0x78, RZ ;  /* 0x0000007815157824 */ /* 0x000fe200078e02ff */
[----:B0-----:R-:W-:Y:S02]  /*3fd0*/  IADD3 R93, P5, R110, R118, RZ ;  /* 0x000000766e5d7210 */ /* 0x001fe40007fbe0ff */
[----:B------:R-:W-:Y:S01]  /*3fe0*/  FFMA R95, R95, R98, R92 ;  /* 0x000000625f5f7223 */ /* 0x000fe2000000005c */
[----:B------:R-:W-:-:S04]  /*3ff0*/  IMAD.IADD R137, R119, 0x1, R21 ;  /* 0x0000000177897824 */ /* 0x000fc800078e0215 */
[----:B------:R-:W-:Y:S01]  /*4000*/  F2FP.BF16.F32.PACK_AB R95, RZ, R95 ;  /* 0x0000005fff5f723e */ /* 0x000fe200000010ff */
[----:B------:R-:W-:Y:S01]  /*4010*/  IMAD.X R94, R137, 0x1, R109, P5 ;  /* 0x00000001895e7824 */ /* 0x000fe200028e066d */
[----:B------:R-:W-:-:S03]  /*4020*/  LEA R92, P5, R93, R10, 0x1 ;  /* 0x0000000a5d5c7211 */ /* 0x000fc600078a08ff */
[----:B------:R0:W-:Y:S01]  /*4030*/  @P1 STG.E.U16 desc[UR46][R90.64+0x12], R95 ;  /* 0x0000125f5a001986 */ /* 0x0001e2000c10152e */
[----:B------:R-:W-:-:S05]  /*4040*/  LEA.HI.X R93, R93, R11, R94, 0x1, P5 ;  /* 0x0000000b5d5d7211 */ /* 0x000fca00028f0c5e */
[----:B------:R1:W2:Y:S01]  /*4050*/  @P0 LDG.E.LTC128B.U16 R131, desc[UR46][R92.64] ;  /* 0x0000002e5c830981 */ /* 0x0002a2000c1e1520 */
[----:B------:R-:W-:Y:S01]  /*4060*/  IMAD.WIDE.U32 R126, R20, 0x78, R112 ;  /* 0x00000078147e7825 */ /* 0x000fe200078e0070 */
[----:B------:R-:W-:Y:S03]  /*4070*/  BSSY B1, `(.L_x_46) ;  /* 0x0000018000017945 */ /* 0x000fe60003800000 */
[----:B------:R-:W-:Y:S02]  /*4080*/  IMAD.MOV.U32 R132, RZ, RZ, R114 ;  /* 0x000000ffff847224 */ /* 0x000fe400078e0072 */
[----:B------:R-:W-:Y:S02]  /*4090*/  IMAD.MOV.U32 R133, RZ, RZ, R115 ;  /* 0x000000ffff857224 */ /* 0x000fe400078e0073 */
[----:B------:R-:W-:Y:S02]  /*40a0*/  IMAD.IADD R125, R21, 0x1, R127 ;  /* 0x00000001157d7824 */ /* 0x000fe400078e027f */
[----:B------:R-:W-:-:S02]  /*40b0*/  IMAD.MOV.U32 R124, RZ, RZ, R126 ;  /* 0x000000ffff7c7224 */ /* 0x000fc400078e007e */
[----:B------:R-:W-:Y:S02]  /*40c0*/  IMAD R129, R5, 0xf0, RZ ;  /* 0x000000f005817824 */ /* 0x000fe400078e02ff */
[----:B------:R-:W-:-:S04]  /*40d0*/  IMAD.WIDE.U32 R132, R4, 0xf0, R132 ;  /* 0x000000f004847825 */ /* 0x000fc800078e0084 */
[----:B0-----:R-:W-:-:S04]  /*40e0*/  IMAD.WIDE.U32 R94, R8, R20, R124 ;  /* 0x00000014085e7225 */ /* 0x001fc800078e007c */
[----:B------:R-:W-:Y:S01]  /*40f0*/  IMAD.IADD R115, R133, 0x1, R129 ;  /* 0x0000000185737824 */ /* 0x000fe200078e0281 */
[----:B------:R-:W-:Y:S01]  /*4100*/  IADD3 R94, P1, R6, R94, RZ ;  /* 0x0000005e065e7210 */ /* 0x000fe20007f3e0ff */
[----:B------:R-:W-:-:S03]  /*4110*/  @P0 IMAD.MOV.U32 R114, RZ, RZ, R132 ;  /* 0x000000ffff720224 */ /* 0x000fc600078e0084 */
[----:B------:R-:W-:Y:S02]  /*4120*/  IADD3.X R95, R7, R121, R95, P1, !PT ;  /* 0x00000079075f7210 */ /* 0x000fe40000ffe45f */
[----:B------:R-:W-:Y:S01]  /*4130*/  ISETP.GT.AND P1, PT, R3, 0x1, P2 ;  /* 0x000000010300780c */ /* 0x000fe20001724270 */
[----:B------:R-:W-:-:S03]  /*4140*/  IMAD.WIDE.U32 R94, R23, R14, R94 ;  /* 0x0000000e175e7225 */ /* 0x000fc600078e005e */
[----:B-1----:R-:W-:Y:S01]  /*4150*/  LEA R92, P5, R94, R10, 0x1 ;  /* 0x0000000a5e5c7211 */ /* 0x002fe200078a08ff */
[----:B--2---:R-:W-:-:S04]  /*4160*/  IMAD.U32 R116, R131, 0x10000, RZ ;  /* 0x0001000083747824 */ /* 0x004fc800078e00ff */
[----:B------:R-:W-:-:S04]  /*4170*/  FMUL R123, R116, R99 ;  /* 0x00000063747b7220 */ /* 0x000fc80000400000 */
[----:B------:R-:W-:Y:S01]  /*4180*/  FFMA R123, R80, R98, R123 ;  /* 0x00000062507b7223 */ /* 0x000fe2000000007b */
[----:B------:R-:W-:-:S04]  /*4190*/  IMAD.IADD R80, R15, 0x1, R95 ;  /* 0x000000010f507824 */ /* 0x000fc800078e025f */
[----:B------:R-:W-:Y:S02]  /*41a0*/  F2FP.BF16.F32.PACK_AB R123, RZ, R123 ;  /* 0x0000007bff7b723e */ /* 0x000fe400000010ff */
[----:B------:R-:W-:-:S03]  /*41b0*/  LEA.HI.X R93, R94, R11, R80, 0x1, P5 ;  /* 0x0000000b5e5d7211 */ /* 0x000fc600028f0c50 */
[----:B------:R0:W-:Y:S01]  /*41c0*/  @P0 STG.E.U16 desc[UR46][R114.64], R123 ;  /* 0x0000007b72000986 */ /* 0x0001e2000c10152e */
[----:B------:R-:W-:Y:S05]  /*41d0*/  @!P1 BRA `(.L_x_47) ;  /* 0x0000000000049947 */ /* 0x000fea0003800000 */
[----:B------:R1:W5:Y:S02]  /*41e0*/  LDG.E.LTC128B.U16 R131, desc[UR46][R92.64+0x2] ;  /* 0x0000022e5c837981 */ /* 0x000364000c1e1520 */
.L_x_47:
[----:B------:R-:W-:Y:S05]  /*41f0*/  BSYNC B1 ;  /* 0x0000000000017941 */ /* 0x000fea0003800000 */
.L_x_46:
[----:B-----5:R-:W-:Y:S01]  /*4200*/  IMAD.U32 R80, R131, 0x10000, RZ ;  /* 0x0001000083507824 */ /* 0x020fe200078e00ff */
[----:B------:R-:W-:Y:S01]  /*4210*/  IADD3 R122, P0, R112, R118, RZ ;  /* 0x00000076707a7210 */ /* 0x000fe20007f1e0ff */
[----:B------:R-:W-:Y:S01]  /*4220*/  IMAD.SHL.U32 R135, R4, 0x200, RZ ;  /* 0x0000020004877824 */ /* 0x000fe200078e00ff */
[----:B------:R-:W-:Y:S01]  /*4230*/  ISETP.GT.AND P6, PT, R106, 0x88, PT ;  /* 0x000000886a00780c */ /* 0x000fe20003fc4270 */
[----:B------:R-:W-:Y:S01]  /*4240*/  FMUL R80, R80, R99 ;  /* 0x0000006350507220 */ /* 0x000fe20000400000 */
[----:B------:R-:W-:Y:S01]  /*4250*/  BSSY B1, `(.L_x_48) ;  /* 0x000001b000017945 */ /* 0x000fe20003800000 */
[----:B0-----:R-:W-:Y:S01]  /*4260*/  IMAD.X R123, R137, 0x1, R113, P0 ;  /* 0x00000001897b7824 */ /* 0x001fe200000e0671 */
[C---:B------:R-:W-:Y:S01]  /*4270*/  SHF.L.U64.HI R137, R4.reuse, 0x9, R5 ;  /* 0x0000000904897819 */ /* 0x040fe20000010205 */
[----:B------:R-:W-:Y:S01]  /*4280*/  FFMA R94, R81, R98, R80 ;  /* 0x00000062515e7223 */ /* 0x000fe20000000050 */
[----:B------:R-:W-:Y:S01]  /*4290*/  IMAD.WIDE.U32 R80, R4, 0xf0, R90 ;  /* 0x000000f004507825 */ /* 0x000fe200078e005a */
[----:B------:R-:W-:-:S03]  /*42a0*/  IADD3 R118, P0, P5, R107, R12, R135 ;  /* 0x0000000c6b767210 */ /* 0x000fc60007d1e087 */
[----:B------:R-:W-:Y:S01]  /*42b0*/  F2FP.BF16.F32.PACK_AB R94, RZ, R94 ;  /* 0x0000005eff5e723e */ /* 0x000fe200000010ff */
[----:B------:R-:W-:Y:S01]  /*42c0*/  IMAD.IADD R95, R129, 0x1, R81 ;  /* 0x00000001815f7824 */ /* 0x000fe200078e0251 */
[----:B------:R-:W-:Y:S01]  /*42d0*/  IADD3.X R119, R117, R13, R137, P0, P5 ;  /* 0x0000000d75777210 */ /* 0x000fe200007ea489 */
[----:B------:R-:W-:Y:S01]  /*42e0*/  IMAD.WIDE.U32 R128, R20, 0x78, R122 ;  /* 0x0000007814807825 */ /* 0x000fe200078e007a */
[----:B------:R-:W-:Y:S02]  /*42f0*/  PRMT R133, R94, 0x7610, R133 ;  /* 0x000076105e857816 */ /* 0x000fe40000000085 */
[----:B------:R-:W-:Y:S01]  /*4300*/  IADD3 R127, P0, R122, R110, RZ ;  /* 0x0000006e7a7f7210 */ /* 0x000fe20007f1e0ff */
[----:B------:R-:W-:Y:S02]  /*4310*/  @P1 IMAD.MOV.U32 R94, RZ, RZ, R80 ;  /* 0x000000ffff5e1224 */ /* 0x000fe400078e0050 */
[----:B------:R-:W-:Y:S02]  /*4320*/  IMAD.IADD R139, R21, 0x1, R129 ;  /* 0x00000001158b7824 */ /* 0x000fe400078e0281 */
[----:B------:R-:W-:Y:S01]  /*4330*/  IMAD.X R134, R123, 0x1, R109, P0 ;  /* 0x000000017b867824 */ /* 0x000fe200000e066d */
[----:B------:R0:W-:Y:S01]  /*4340*/  @P1 STG.E.U16 desc[UR46][R94.64+0x2], R133 ;  /* 0x000002855e001986 */ /* 0x0001e2000c10152e */
[----:B------:R-:W-:-:S02]  /*4350*/  IADD3 R116, P1, P5, R110, R128, R112 ;  /* 0x000000806e747210 */ /* 0x000fc40007d3e070 */
[----:B------:R-:W-:Y:S02]  /*4360*/  IADD3 R126, P0, R112, R126, RZ ;  /* 0x0000007e707e7210 */ /* 0x000fe40007f1e0ff */
[----:B------:R-:W-:Y:S02]  /*4370*/  IADD3.X R120, R109, R139, R113, P1, P5 ;  /* 0x0000008b6d787210 */ /* 0x000fe40000fea471 */
[----:B------:R-:W-:-:S04]  /*4380*/  LEA R122, P1, R127, R10, 0x1 ;  /* 0x0000000a7f7a7211 */ /* 0x000fc800078208ff */
[----:B------:R-:W-:Y:S02]  /*4390*/  LEA.HI.X R123, R127, R11, R134, 0x1, P1 ;  /* 0x0000000b7f7b7211 */ /* 0x000fe400008f0c86 */
[----:B------:R-:W-:Y:S02]  /*43a0*/  ISETP.GT.AND P1, PT, R3, RZ, P6 ;  /* 0x000000ff0300720c */ /* 0x000fe40003724270 */
[----:B------:R-:W-:Y:S01]  /*43b0*/  P2R R127, PR, RZ, 0x40 ;  /* 0x00000040ff7f7803 */ /* 0x000fe20000000000 */
[----:B------:R-:W-:Y:S01]  /*43c0*/  IMAD.X R127, R125, 0x1, R113, P0 ;  /* 0x000000017d7f7824 */ /* 0x000fe200000e0671 */
[----:B------:R-:W-:-:S09]  /*43d0*/  IADD3 R132, P0, R107, R132, RZ ;  /* 0x000000846b847210 */ /* 0x000fd20007f1e0ff */
[----:B0-----:R-:W-:Y:S05]  /*43e0*/  @!P1 BRA `(.L_x_49) ;  /* 0x0000000000049947 */ /* 0x001fea0003800000 */
[----:B------:R0:W5:Y:S02]  /*43f0*/  LDG.E.LTC128B.U16 R131, desc[UR46][R122.64] ;  /* 0x0000002e7a837981 */ /* 0x000164000c1e1520 */
.L_x_49:
[----:B------:R-:W-:Y:S05]  /*4400*/  BSYNC B1 ;  /* 0x0000000000017941 */ /* 0x000fea0003800000 */
.L_x_48:
[----:B-----5:R-:W-:Y:S01]  /*4410*/  IMAD.U32 R114, R131, 0x10000, RZ ;  /* 0x0001000083727824 */ /* 0x020fe200078e00ff */
[----:B------:R-:W-:Y:S01]  /*4420*/  BSSY B1, `(.L_x_50) ;  /* 0x0000010000017945 */ /* 0x000fe20003800000 */
[----:B------:R-:W-:Y:S02]  /*4430*/  IMAD.X R133, R115, 0x1, R117, P0 ;  /* 0x0000000173857824 */ /* 0x000fe400000e0675 */
[----:B------:R-:W-:Y:S01]  /*4440*/  FMUL R115, R114, R99 ;  /* 0x0000006372737220 */ /* 0x000fe20000400000 */
[----:B0-----:R-:W-:-:S04]  /*4450*/  IMAD.WIDE.U32 R122, R8, R20, R126 ;  /* 0x00000014087a7225 */ /* 0x001fc800078e007e */
[----:B------:R-:W-:Y:S01]  /*4460*/  FFMA R115, R82, R98, R115 ;  /* 0x0000006252737223 */ /* 0x000fe20000000073 */
[----:B------:R-:W-:-:S04]  /*4470*/  IADD3 R122, P0, R6, R122, RZ ;  /* 0x0000007a067a7210 */ /* 0x000fc80007f1e0ff */
[----:B------:R-:W-:Y:S02]  /*4480*/  F2FP.BF16.F32.PACK_AB R115, RZ, R115 ;  /* 0x00000073ff73723e */ /* 0x000fe400000010ff */
[----:B------:R-:W-:-:S03]  /*4490*/  IADD3.X R123, R7, R121, R123, P0, !PT ;  /* 0x00000079077b7210 */ /* 0x000fc600007fe47b */
[----:B------:R0:W-:Y:S01]  /*44a0*/  @P1 STG.E.U16 desc[UR46][R132.64], R115 ;  /* 0x0000007384001986 */ /* 0x0001e2000c10152e */
[----:B------:R-:W-:Y:S01]  /*44b0*/  ISETP.GT.AND P1, PT, R3, 0x1, P6 ;  /* 0x000000010300780c */ /* 0x000fe20003724270 */
[----:B------:R-:W-:-:S04]  /*44c0*/  IMAD.WIDE.U32 R122, R23, R14, R122 ;  /* 0x0000000e177a7225 */ /* 0x000fc800078e007a */
[----:B------:R-:W-:Y:S01]  /*44d0*/  IMAD.IADD R82, R15, 0x1, R123 ;  /* 0x000000010f527824 */ /* 0x000fe200078e027b */
[----:B------:R-:W-:-:S04]  /*44e0*/  LEA R114, P0, R122, R10, 0x1 ;  /* 0x0000000a7a727211 */ /* 0x000fc800078008ff */
[----:B0-----:R-:W-:-:S03]  /*44f0*/  LEA.HI.X R115, R122, R11, R82, 0x1, P0 ;  /* 0x0000000b7a737211 */ /* 0x001fc600000f0c52 */
[----:B------:R-:W-:Y:S06]  /*4500*/  @!P1 BRA `(.L_x_51) ;  /* 0x0000000000049947 */ /* 0x000fec0003800000 */
[----:B------:R0:W5:Y:S02]  /*4510*/  LDG.E.LTC128B.U16 R131, desc[UR46][R114.64+0x2] ;  /* 0x0000022e72837981 */ /* 0x000164000c1e1520 */
.L_x_51:
[----:B------:R-:W-:Y:S05]  /*4520*/  BSYNC B1 ;  /* 0x0000000000017941 */ /* 0x000fea0003800000 */
.L_x_50:
[----:B-----5:R-:W-:Y:S01]  /*4530*/  IMAD.U32 R82, R131, 0x10000, RZ ;  /* 0x0001000083527824 */ /* 0x020fe200078e00ff */
[----:B------:R-:W-:Y:S01]  /*4540*/  IADD3 R122, P0, R107, R80, RZ ;  /* 0x000000506b7a7210 */ /* 0x000fe20007f1e0ff */
[----:B------:R-:W-:Y:S02]  /*4550*/  BSSY B1, `(.L_x_52) ;  /* 0x0000009000017945 */ /* 0x000fe40003800000 */
[----:B------:R-:W-:Y:S02]  /*4560*/  FMUL R82, R82, R99 ;  /* 0x0000006352527220 */ /* 0x000fe40000400000 */
[----:B------:R-:W-:Y:S01]  /*4570*/  IMAD.X R123, R95, 0x1, R117, P0 ;  /* 0x000000015f7b7824 */ /* 0x000fe200000e0675 */
[----:B------:R-:W-:Y:S01]  /*4580*/  ISETP.GT.AND P0, PT, R3, 0x8, P2 ;  /* 0x000000080300780c */ /* 0x000fe20001704270 */
[----:B------:R-:W-:-:S05]  /*4590*/  FFMA R82, R83, R98, R82 ;  /* 0x0000006253527223 */ /* 0x000fca0000000052 */
[----:B------:R-:W-:-:S05]  /*45a0*/  F2FP.BF16.F32.PACK_AB R82, RZ, R82 ;  /* 0x00000052ff52723e */ /* 0x000fca00000010ff */
[----:B------:R2:W-:Y:S02]  /*45b0*/  @P1 STG.E.U16 desc[UR46][R122.64+0x2], R82 ;  /* 0x000002527a001986 */ /* 0x0005e4000c10152e */
[----:B------:R-:W-:Y:S05]  /*45c0*/  @!P0 BRA `(.L_x_53) ;  /* 0x0000000000048947 */ /* 0x000fea0003800000 */
[----:B------:R0:W5:Y:S02]  /*45d0*/  LDG.E.LTC128B.U16 R131, desc[UR46][R92.64+0x10] ;  /* 0x0000102e5c837981 */ /* 0x000164000c1e1520 */
.L_x_53:
[----:B------:R-:W-:Y:S05]  /*45e0*/  BSYNC B1 ;  /* 0x0000000000017941 */ /* 0x000fea0003800000 */
.L_x_52:
[----:B--2--5:R-:W-:Y:S01]  /*45f0*/  IMAD.U32 R82, R131, 0x10000, RZ ;  /* 0x0001000083527824 */ /* 0x024fe200078e00ff */
[----:B------:R-:W-:Y:S01]  /*4600*/  ISETP.GT.AND P1, PT, R3, 0x9, P2 ;  /* 0x000000090300780c */ /* 0x000fe20001724270 */
[----:B------:R-:W-:Y:S02]  /*4610*/  BSSY B1, `(.L_x_54) ;  /* 0x000000a000017945 */ /* 0x000fe40003800000 */
[----:B------:R-:W-:Y:S01]  /*4620*/  FMUL R83, R82, R99 ;  /* 0x0000006352537220 */ /* 0x000fe20000400000 */
[----:B------:R-:W-:-:S03]  /*4630*/  @P0 IMAD.MOV.U32 R82, RZ, RZ, R80 ;  /* 0x000000ffff520224 */ /* 0x000fc600078e0050 */
[----:B------:R-:W-:-:S05]  /*4640*/  FFMA R83, R84, R98, R83 ;  /* 0x0000006254537223 */ /* 0x000fca0000000053 */
[----:B------:R-:W-:-:S04]  /*4650*/  F2FP.BF16.F32.PACK_AB R83, RZ, R83 ;  /* 0x00000053ff53723e */ /* 0x000fc800000010ff */
[----:B------:R-:W-:Y:S01]  /*4660*/  PRMT R84, R83, 0x7610, R84 ;  /* 0x0000761053547816 */ /* 0x000fe20000000054 */
[----:B------:R-:W-:-:S05]  /*4670*/  @P0 IMAD.MOV.U32 R83, RZ, RZ, R95 ;  /* 0x000000ffff530224 */ /* 0x000fca00078e005f */
[----:B------:R2:W-:Y:S01]  /*4680*/  @P0 STG.E.U16 desc[UR46][R82.64+0x10], R84 ;  /* 0x0000105452000986 */ /* 0x0005e2000c10152e */
[----:B------:R-:W-:Y:S05]  /*4690*/  @!P1 BRA `(.L_x_55) ;  /* 0x0000000000049947 */ /* 0x000fea0003800000 */
[----:B------:R0:W5:Y:S02]  /*46a0*/  LDG.E.LTC128B.U16 R131, desc[UR46][R92.64+0x12] ;  /* 0x0000122e5c837981 */ /* 0x000164000c1e1520 */
.L_x_55:
[----:B------:R-:W-:Y:S05]  /*46b0*/  BSYNC B1 ;  /* 0x0000000000017941 */ /* 0x000fea0003800000 */
.L_x_54:
[----:B--2--5:R-:W-:Y:S01]  /*46c0*/  IMAD.U32 R82, R131, 0x10000, RZ ;  /* 0x0001000083527824 */ /* 0x024fe200078e00ff */
[----:B------:R-:W-:Y:S01]  /*46d0*/  ISETP.GT.AND P0, PT, R3, 0x8, P6 ;  /* 0x000000080300780c */ /* 0x000fe20003704270 */
[----:B------:R-:W-:Y:S01]  /*46e0*/  @P1 IMAD.MOV.U32 R83, RZ, RZ, R95 ;  /* 0x000000ffff531224 */ /* 0x000fe200078e005f */
[----:B------:R-:W-:Y:S01]  /*46f0*/  BSSY B1, `(.L_x_56) ;  /* 0x0000009000017945 */ /* 0x000fe20003800000 */
[----:B------:R-:W-:-:S04]  /*4700*/  FMUL R82, R82, R99 ;  /* 0x0000006352527220 */ /* 0x000fc80000400000 */
[----:B------:R-:W-:-:S05]  /*4710*/  FFMA R82, R85, R98, R82 ;  /* 0x0000006255527223 */ /* 0x000fca0000000052 */
[----:B------:R-:W-:-:S04]  /*4720*/  F2FP.BF16.F32.PACK_AB R82, RZ, R82 ;  /* 0x00000052ff52723e */ /* 0x000fc800000010ff */
[----:B------:R-:W-:Y:S01]  /*4730*/  PRMT R84, R82, 0x7610, R84 ;  /* 0x0000761052547816 */ /* 0x000fe20000000054 */
[----:B------:R-:W-:-:S05]  /*4740*/  @P1 IMAD.MOV.U32 R82, RZ, RZ, R80 ;  /* 0x000000ffff521224 */ /* 0x000fca00078e0050 */
[----:B------:R2:W-:Y:S01]  /*4750*/  @P1 STG.E.U16 desc[UR46][R82.64+0x12], R84 ;  /* 0x0000125452001986 */ /* 0x0005e2000c10152e */
[----:B------:R-:W-:Y:S05]  /*4760*/  @!P0 BRA `(.L_x_57) ;  /* 0x0000000000048947 */ /* 0x000fea0003800000 */
[----:B------:R0:W5:Y:S02]  /*4770*/  LDG.E.LTC128B.U16 R131, desc[UR46][R114.64+0x10] ;  /* 0x0000102e72837981 */ /* 0x000164000c1e1520 */
.L_x_57:
[----:B------:R-:W-:Y:S05]  /*4780*/  BSYNC B1 ;  /* 0x0000000000017941 */ /* 0x000fea0003800000 */
.L_x_56:
[----:B--2--5:R-:W-:Y:S01]  /*4790*/  IMAD.U32 R82, R131, 0x10000, RZ ;  /* 0x0001000083527824 */ /* 0x024fe200078e00ff */
[----:B------:R-:W-:Y:S01]  /*47a0*/  BSSY B1, `(.L_x_58) ;  /* 0x0000012000017945 */ /* 0x000fe20003800000 */
[----:B------:R-:W-:-:S04]  /*47b0*/  IMAD.WIDE.U32 R124, R20, 0x78, R124 ;  /* 0x00000078147c7825 */ /* 0x000fc800078e007c */
[----:B------:R-:W-:Y:S01]  /*47c0*/  FMUL R83, R82, R99 ;  /* 0x0000006352537220 */ /* 0x000fe20000400000 */
[----:B------:R-:W-:Y:S01]  /*47d0*/  @P0 IMAD.MOV.U32 R82, RZ, RZ, R122 ;  /* 0x000000ffff520224 */ /* 0x000fe200078e007a */
[----:B------:R-:W-:Y:S02]  /*47e0*/  IADD3 R84, P1, R112, R124, RZ ;  /* 0x0000007c70547210 */ /* 0x000fe40007f3e0ff */
[----:B------:R-:W-:Y:S02]  /*47f0*/  FFMA R83, R86, R98, R83 ;  /* 0x0000006256537223 */ /* 0x000fe40000000053 */
[----:B------:R-:W-:-:S03]  /*4800*/  IADD3.X R85, R113, R21, R125, P1, !PT ;  /* 0x0000001571557210 */ /* 0x000fc60000ffe47d */
[----:B------:R-:W-:Y:S01]  /*4810*/  F2FP.BF16.F32.PACK_AB R83, RZ, R83 ;  /* 0x00000053ff53723e */ /* 0x000fe200000010ff */
[----:B------:R-:W-:-:S03]  /*4820*/  IMAD.WIDE.U32 R84, R8, R20, R84 ;  /* 0x0000001408547225 */ /* 0x000fc600078e0054 */
[----:B------:R-:W-:Y:S01]  /*4830*/  PRMT R86, R83, 0x7610, R86 ;  /* 0x0000761053567816 */ /* 0x000fe20000000056 */
[----:B------:R-:W-:Y:S01]  /*4840*/  @P0 IMAD.MOV.U32 R83, RZ, RZ, R123 ;  /* 0x000000ffff530224 */ /* 0x000fe200078e007b */
[----:B------:R-:W-:-:S04]  /*4850*/  IADD3 R84, P1, R6, R84, RZ ;  /* 0x0000005406547210 */ /* 0x000fc80007f3e0ff */
[----:B------:R2:W-:Y:S01]  /*4860*/  @P0 STG.E.U16 desc[UR46][R82.64+0x10], R86 ;  /* 0x0000105652000986 */ /* 0x0005e2000c10152e */
[----:B------:R-:W-:Y:S02]  /*4870*/  ISETP.GT.AND P0, PT, R3, 0x9, P6 ;  /* 0x000000090300780c */ /* 0x000fe40003704270 */
[----:B------:R-:W-:-:S03]  /*4880*/  IADD3.X R85, R7, R121, R85, P1, !PT ;  /* 0x0000007907557210 */ /* 0x000fc60000ffe455 */
[----:B------:R-:W-:-:S08]  /*4890*/  IMAD.WIDE.U32 R84, R23, R14, R84 ;  /* 0x0000000e17547225 */ /* 0x000fd000078e0054 */
[----:B--2---:R-:W-:Y:S05]  /*48a0*/  @!P0 BRA `(.L_x_59) ;  /* 0x0000000000048947 */ /* 0x004fea0003800000 */
[----:B------:R2:W5:Y:S02]  /*48b0*/  LDG.E.LTC128B.U16 R131, desc[UR46][R114.64+0x12] ;  /* 0x0000122e72837981 */ /* 0x000564000c1e1520 */
.L_x_59:
[----:B------:R-:W-:Y:S05]  /*48c0*/  BSYNC B1 ;  /* 0x0000000000017941 */ /* 0x000fea0003800000 */
.L_x_58:
[----:B-----5:R-:W-:Y:S01]  /*48d0*/  IMAD.U32 R86, R131, 0x10000, RZ ;  /* 0x0001000083567824 */ /* 0x020fe200078e00ff */
[----:B------:R-:W-:Y:S01]  /*48e0*/  LEA R82, P1, R84, R10, 0x1 ;  /* 0x0000000a54527211 */ /* 0x000fe200078208ff */
[----:B------:R-:W-:Y:S01]  /*48f0*/  IMAD.IADD R9, R15, 0x1, R85 ;  /* 0x000000010f097824 */ /* 0x000fe200078e0255 */
[----:B------:R-:W-:Y:S01]  /*4900*/  SHF.L.U64.HI R129, R4, 0x8, R5 ;  /* 0x0000000804817819 */ /* 0x000fe20000010205 */
[----:B------:R-:W-:Y:S01]  /*4910*/  FMUL R86, R86, R99 ;  /* 0x0000006356567220 */ /* 0x000fe20000400000 */
[----:B------:R-:W-:Y:S02]  /*4920*/  IMAD.SHL.U32 R125, R4, 0x100, RZ ;  /* 0x00000100047d7824 */ /* 0x000fe400078e00ff */
[----:B------:R-:W-:Y:S01]  /*4930*/  LEA.HI.X R83, R84, R11, R9, 0x1, P1 ;  /* 0x0000000b54537211 */ /* 0x000fe200008f0c09 */
[----:B------:R-:W-:Y:S01]  /*4940*/  FFMA R86, R87, R98, R86 ;  /* 0x0000006257567223 */ /* 0x000fe20000000056 */
[----:B------:R-:W-:Y:S01]  /*4950*/  IADD3 R110, P1, R110, R128, RZ ;  /* 0x000000806e6e7210 */ /* 0x000fe20007f3e0ff */
[----:B------:R-:W-:-:S02]  /*4960*/  @P0 IMAD.MOV.U32 R87, RZ, RZ, R123 ;  /* 0x000000ffff570224 */ /* 0x000fc400078e007b */
[----:B------:R-:W-:Y:S01]  /*4970*/  IMAD.WIDE.U32 R126, R20, 0x78, R126 ;  /* 0x00000078147e7825 */ /* 0x000fe200078e007e */
[----:B------:R-:W-:-:S03]  /*4980*/  F2FP.BF16.F32.PACK_AB R86, RZ, R86 ;  /* 0x00000056ff56723e */ /* 0x000fc600000010ff */
[----:B------:R-:W-:Y:S01]  /*4990*/  IMAD.X R109, R139, 0x1, R109, P1 ;  /* 0x000000018b6d7824 */ /* 0x000fe200008e066d */
[----:B------:R-:W-:Y:S02]  /*49a0*/  LEA R108, P1, R110, R10, 0x1 ;  /* 0x0000000a6e6c7211 */ /* 0x000fe400078208ff */
[----:B------:R-:W-:Y:S01]  /*49b0*/  PRMT R9, R86, 0x7610, R9 ;  /* 0x0000761056097816 */ /* 0x000fe20000000009 */
[----:B------:R-:W-:Y:S01]  /*49c0*/  @P0 IMAD.MOV.U32 R86, RZ, RZ, R122 ;  /* 0x000000ffff560224 */ /* 0x000fe200078e007a */
[----:B------:R-:W-:Y:S02]  /*49d0*/  LEA.HI.X R109, R110, R11, R109, 0x1, P1 ;  /* 0x0000000b6e6d7211 */ /* 0x000fe400008f0c6d */
[----:B------:R-:W-:Y:S02]  /*49e0*/  IADD3 R84, P1, R135, R12, RZ ;  /* 0x0000000c87547210 */ /* 0x000fe40007f3e0ff */
[----:B------:R0:W-:Y:S03]  /*49f0*/  @P0 STG.E.U16 desc[UR46][R86.64+0x12], R9 ;  /* 0x0000120956000986 */ /* 0x0001e6000c10152e */
[----:B------:R-:W-:Y:S01]  /*4a00*/  IMAD.X R85, R137, 0x1, R13, P1 ;  /* 0x0000000189557824 */ /* 0x000fe200008e060d */
[----:B------:R-:W-:-:S04]  /*4a10*/  IADD3 R4, P0, P1, R107, R80, R125 ;  /* 0x000000506b047210 */ /* 0x000fc8000791e07d */
[----:B------:R-:W-:Y:S02]  /*4a20*/  IADD3.X R5, R117, R95, R129, P0, P1 ;  /* 0x0000005f75057210 */ /* 0x000fe400007e2481 */
[----:B------:R-:W-:Y:S02]  /*4a30*/  IADD3 R110, P0, R112, R126, RZ ;  /* 0x0000007e706e7210 */ /* 0x000fe40007f1e0ff */
[----:B------:R-:W-:Y:S02]  /*4a40*/  ISETP.GT.AND P1, PT, R106, 0x100, PT ;  /* 0x000001006a00780c */ /* 0x000fe40003f24270 */
[----:B------:R-:W-:Y:S02]  /*4a50*/  IADD3.X R111, R113, R21, R127, P0, !PT ;  /* 0x00000015716f7210 */ /* 0x000fe400007fe47f */
[----:B------:R-:W-:-:S13]  /*4a60*/  ISETP.GT.AND P0, PT, R3, RZ, P1 ;  /* 0x000000ff0300720c */ /* 0x000fda0000f04270 */
[----:B------:R-:W3:Y:S01]  /*4a70*/  @P0 LDG.E.LTC128B.U16 R131, desc[UR46][R108.64] ;  /* 0x0000002e6c830981 */ /* 0x000ee2000c1e1520 */
[----:B------:R-:W-:Y:S01]  /*4a80*/  BSSY B1, `(.L_x_60) ;  /* 0x000000d000017945 */ /* 0x000fe20003800000 */
[----:B---3--:R-:W-:-:S04]  /*4a90*/  IMAD.U32 R112, R131, 0x10000, RZ ;  /* 0x0001000083707824 */ /* 0x008fc800078e00ff */
[----:B0-----:R-:W-:-:S04]  /*4aa0*/  FMUL R9, R112, R99 ;  /* 0x0000006370097220 */ /* 0x001fc80000400000 */
[----:B------:R-:W-:-:S05]  /*4ab0*/  FFMA R9, R72, R98, R9 ;  /* 0x0000006248097223 */ /* 0x000fca0000000009 */
[----:B------:R-:W-:-:S04]  /*4ac0*/  F2FP.BF16.F32.PACK_AB R9, RZ, R9 ;  /* 0x00000009ff09723e */ /* 0x000fc800000010ff */
[----:B------:R-:W-:Y:S01]  /*4ad0*/  PRMT R21, R9, 0x7610, R21 ;  /* 0x0000761009157816 */ /* 0x000fe20000000015 */
[----:B------:R-:W-:-:S04]  /*4ae0*/  IMAD.WIDE.U32 R8, R8, R20, R110 ;  /* 0x0000001408087225 */ /* 0x000fc800078e006e */
[----:B------:R0:W-:Y:S01]  /*4af0*/  @P0 STG.E.U16 desc[UR46][R84.64], R21 ;  /* 0x0000001554000986 */ /* 0x0001e2000c10152e */
[----:B------:R-:W-:-:S04]  /*4b00*/  IADD3 R8, P0, R6, R8, RZ ;  /* 0x0000000806087210 */ /* 0x000fc80007f1e0ff */
[----:B------:R-:W-:Y:S02]  /*4b10*/  IADD3.X R9, R7, R121, R9, P0, !PT ;  /* 0x0000007907097210 */ /* 0x000fe400007fe409 */
[----:B------:R-:W-:-:S13]  /*4b20*/  ISETP.GT.AND P0, PT, R3, 0x1, P1 ;  /* 0x000000010300780c */ /* 0x000fda0000f04270 */
[----:B0-----:R-:W-:Y:S05]  /*4b30*/  @!P0 BRA `(.L_x_61) ;  /* 0x0000000000048947 */ /* 0x001fea0003800000 */
[----:B------:R0:W5:Y:S02]  /*4b40*/  LDG.E.LTC128B.U16 R131, desc[UR46][R82.64+0x2] ;  /* 0x0000022e52837981 */ /* 0x000164000c1e1520 */
.L_x_61:
[----:B------:R-:W-:Y:S05]  /*4b50*/  BSYNC B1 ;  /* 0x0000000000017941 */ /* 0x000fea0003800000 */
.L_x_60:
[----:B-----5:R-:W-:Y:S01]  /*4b60*/  IMAD.U32 R6, R131, 0x10000, RZ ;  /* 0x0001000083067824 */ /* 0x020fe200078e00ff */
[----:B------:R-:W-:Y:S01]  /*4b70*/  BSSY B1, `(.L_x_62) ;  /* 0x0000014000017945 */ /* 0x000fe20003800000 */
[----:B------:R-:W-:Y:S02]  /*4b80*/  @P0 IMAD.MOV.U32 R20, RZ, RZ, R84 ;  /* 0x000000ffff140224 */ /* 0x000fe400078e0054 */
[----:B------:R-:W-:Y:S01]  /*4b90*/  FMUL R6, R6, R99 ;  /* 0x0000006306067220 */ /* 0x000fe20000400000 */
[----:B------:R-:W-:Y:S02]  /*4ba0*/  @P0 IMAD.MOV.U32 R21, RZ, RZ, R85 ;  /* 0x000000ffff150224 */ /* 0x000fe400078e0055 */
[----:B------:R-:W-:-:S04]  /*4bb0*/  IMAD.WIDE.U32 R8, R23, R14, R8 ;  /* 0x0000000e17087225 */ /* 0x000fc800078e0008 */
[----:B------:R-:W-:Y:S01]  /*4bc0*/  FFMA R6, R73, R98, R6 ;  /* 0x0000006249067223 */ /* 0x000fe20000000006 */
[----:B------:R-:W-:-:S04]  /*4bd0*/  IMAD.IADD R15, R15, 0x1, R9 ;  /* 0x000000010f0f7824 */ /* 0x000fc800078e0209 */
[----:B------:R-:W-:-:S04]  /*4be0*/  F2FP.BF16.F32.PACK_AB R6, RZ, R6 ;  /* 0x00000006ff06723e */ /* 0x000fc800000010ff */
[----:B------:R-:W-:-:S05]  /*4bf0*/  PRMT R7, R6, 0x7610, R7 ;  /* 0x0000761006077816 */ /* 0x000fca0000000007 */
[----:B------:R3:W-:Y:S01]  /*4c00*/  @P0 STG.E.U16 desc[UR46][R20.64+0x2], R7 ;  /* 0x0000020714000986 */ /* 0x0007e2000c10152e */
[----:B------:R-:W-:-:S04]  /*4c10*/  LEA R6, P0, R116, R10, 0x1 ;  /* 0x0000000a74067211 */ /* 0x000fc800078008ff */
[----:B---3--:R-:W-:Y:S02]  /*4c20*/  LEA.HI.X R7, R116, R11, R120, 0x1, P0 ;  /* 0x0000000b74077211 */ /* 0x008fe400000f0c78 */
[----:B------:R-:W-:-:S04]  /*4c30*/  LEA R10, P0, R8, R10, 0x1 ;  /* 0x0000000a080a7211 */ /* 0x000fc800078008ff */
[----:B------:R-:W-:Y:S02]  /*4c40*/  LEA.HI.X R11, R8, R11, R15, 0x1, P0 ;  /* 0x0000000b080b7211 */ /* 0x000fe400000f0c0f */
[----:B------:R-:W-:-:S05]  /*4c50*/  IADD3 R8, P0, R84, R107, RZ ;  /* 0x0000006b54087210 */ /* 0x000fca0007f1e0ff */
[----:B------:R-:W-:Y:S01]  /*4c60*/  IMAD.X R9, R85, 0x1, R117, P0 ;  /* 0x0000000155097824 */ /* 0x000fe200000e0675 */
[----:B------:R-:W-:-:S04]  /*4c70*/  ISETP.GT.AND P0, PT, R106, 0x108, PT ;  /* 0x000001086a00780c */ /* 0x000fc80003f04270 */
[----:B------:R-:W-:-:S13]  /*4c80*/  ISETP.GT.AND P5, PT, R3, RZ, P0 ;  /* 0x000000ff0300720c */ /* 0x000fda00007a4270 */
[----:B------:R-:W-:Y:S05]  /*4c90*/  @!P5 BRA `(.L_x_63) ;  /* 0x000000000004d947 */ /* 0x000fea0003800000 */
[----:B------:R3:W5:Y:S02]  /*4ca0*/  LDG.E.LTC128B.U16 R131, desc[UR46][R6.64] ;  /* 0x0000002e06837981 */ /* 0x000764000c1e1520 */
.L_x_63:
[----:B------:R-:W-:Y:S05]  /*4cb0*/  BSYNC B1 ;  /* 0x0000000000017941 */ /* 0x000fea0003800000 */
.L_x_62:
[----:B---3-5:R-:W-:Y:S01]  /*4cc0*/  IMAD.U32 R6, R131, 0x10000, RZ ;  /* 0x0001000083067824 */ /* 0x028fe200078e00ff */
[----:B------:R-:W-:Y:S03]  /*4cd0*/  BSSY B1, `(.L_x_64) ;  /* 0x0000008000017945 */ /* 0x000fe60003800000 */
[----:B------:R-:W-:-:S04]  /*4ce0*/  FMUL R7, R6, R99 ;  /* 0x0000006306077220 */ /* 0x000fc80000400000 */
[----:B------:R-:W-:-:S05]  /*4cf0*/  FFMA R7, R74, R98, R7 ;  /* 0x000000624a077223 */ /* 0x000fca0000000007 */
[----:B------:R-:W-:-:S05]  /*4d00*/  F2FP.BF16.F32.PACK_AB R7, RZ, R7 ;  /* 0x00000007ff07723e */ /* 0x000fca00000010ff */
[----:B------:R3:W-:Y:S01]  /*4d10*/  @P5 STG.E.U16 desc[UR46][R8.64], R7 ;  /* 0x0000000708005986 */ /* 0x0007e2000c10152e */
[----:B------:R-:W-:-:S13]  /*4d20*/  ISETP.GT.AND P5, PT, R3, 0x1, P0 ;  /* 0x000000010300780c */ /* 0x000fda00007a4270 */
[----:B---3--:R-:W-:Y:S05]  /*4d30*/  @!P5 BRA `(.L_x_65) ;  /* 0x000000000004d947 */ /* 0x008fea0003800000 */
[----:B------:R3:W5:Y:S02]  /*4d40*/  LDG.E.LTC128B.U16 R131, desc[UR46][R10.64+0x2] ;  /* 0x0000022e0a837981 */ /* 0x000764000c1e1520 */
.L_x_65:
[----:B------:R-:W-:Y:S05]  /*4d50*/  BSYNC B1 ;  /* 0x0000000000017941 */ /* 0x000fea0003800000 */
.L_x_64:
[----:B-----5:R-:W-:Y:S01]  /*4d60*/  IMAD.U32 R6, R131, 0x10000, RZ ;  /* 0x0001000083067824 */ /* 0x020fe200078e00ff */
[----:B------:R-:W-:Y:S03]  /*4d70*/  BSSY B1, `(.L_x_66) ;  /* 0x0000008000017945 */ /* 0x000fe60003800000 */
[----:B------:R-:W-:-:S04]  /*4d80*/  FMUL R6, R6, R99 ;  /* 0x0000006306067220 */ /* 0x000fc80000400000 */
[----:B------:R-:W-:-:S05]  /*4d90*/  FFMA R6, R75, R98, R6 ;  /* 0x000000624b067223 */ /* 0x000fca0000000006 */
[----:B------:R-:W-:-:S05]  /*4da0*/  F2FP.BF16.F32.PACK_AB R6, RZ, R6 ;  /* 0x00000006ff06723e */ /* 0x000fca00000010ff */
[----:B------:R0:W-:Y:S01]  /*4db0*/  @P5 STG.E.U16 desc[UR46][R8.64+0x2], R6 ;  /* 0x0000020608005986 */ /* 0x0001e2000c10152e */
[----:B------:R-:W-:-:S13]  /*4dc0*/  ISETP.GT.AND P5, PT, R3, 0x8, P1 ;  /* 0x000000080300780c */ /* 0x000fda0000fa4270 */
[----:B0-----:R-:W-:Y:S05]  /*4dd0*/  @!P5 BRA `(.L_x_67) ;  /* 0x000000000004d947 */ /* 0x001fea0003800000 */
[----:B------:R0:W5:Y:S02]  /*4de0*/  LDG.E.LTC128B.U16 R131, desc[UR46][R82.64+0x10] ;  /* 0x0000102e52837981 */ /* 0x000164000c1e1520 */
.L_x_67:
[----:B------:R-:W-:Y:S05]  /*4df0*/  BSYNC B1 ;  /* 0x0000000000017941 */ /* 0x000fea0003800000 */
.L_x_66:
[----:B-----5:R-:W-:Y:S01]  /*4e00*/  IMAD.U32 R6, R131, 0x10000, RZ ;  /* 0x0001000083067824 */ /* 0x020fe200078e00ff */
[----:B------:R-:W-:Y:S03]  /*4e10*/  BSSY B1, `(.L_x_68) ;  /* 0x000000b000017945 */ /* 0x000fe60003800000 */
[----:B------:R-:W-:Y:S01]  /*4e20*/  FMUL R7, R6, R99 ;  /* 0x0000006306077220 */ /* 0x000fe20000400000 */
[----:B------:R-:W-:-:S03]  /*4e30*/  @P5 IMAD.MOV.U32 R6, RZ, RZ, R84 ;  /* 0x000000ffff065224 */ /* 0x000fc600078e0054 */
[----:B------:R-:W-:-:S05]  /*4e40*/  FFMA R7, R76, R98, R7 ;  /* 0x000000624c077223 */ /* 0x000fca0000000007 */
[----:B------:R-:W-:-:S04]  /*4e50*/  F2FP.BF16.F32.PACK_AB R7, RZ, R7 ;  /* 0x00000007ff07723e */ /* 0x000fc800000010ff */
[----:B------:R-:W-:Y:S01]  /*4e60*/  PRMT R8, R7, 0x7610, R8 ;  /* 0x0000761007087816 */ /* 0x000fe20000000008 */
[----:B------:R-:W-:-:S05]  /*4e70*/  @P5 IMAD.MOV.U32 R7, RZ, RZ, R85 ;  /* 0x000000ffff075224 */ /* 0x000fca00078e0055 */
[----:B------:R0:W-:Y:S01]  /*4e80*/  @P5 STG.E.U16 desc[UR46][R6.64+0x10], R8 ;  /* 0x0000100806005986 */ /* 0x0001e2000c10152e */
[----:B------:R-:W-:-:S13]  /*4e90*/  ISETP.GT.AND P5, PT, R3, 0x9, P1 ;  /* 0x000000090300780c */ /* 0x000fda0000fa4270 */
[----:B0-----:R-:W-:Y:S05]  /*4ea0*/  @!P5 BRA `(.L_x_69) ;  /* 0x000000000004d947 */ /* 0x001fea0003800000 */
[----:B------:R0:W5:Y:S02]  /*4eb0*/  LDG.E.LTC128B.U16 R131, desc[UR46][R82.64+0x12] ;  /* 0x0000122e52837981 */ /* 0x000164000c1e1520 */
.L_x_69:
[----:B------:R-:W-:Y:S05]  /*4ec0*/  BSYNC B1 ;  /* 0x0000000000017941 */ /* 0x000fea0003800000 */
.L_x_68:
[----:B-----5:R-:W-:Y:S01]  /*4ed0*/  IMAD.U32 R6, R131, 0x10000, RZ ;  /* 0x0001000083067824 */ /* 0x020fe200078e00ff */
[----:B------:R-:W-:Y:S01]  /*4ee0*/  BSSY B1, `(.L_x_70) ;  /* 0x000000d000017945 */ /* 0x000fe20003800000 */
[----:B------:R-:W-:Y:S02]  /*4ef0*/  @P5 IMAD.MOV.U32 R7, RZ, RZ, R85 ;  /* 0x000000ffff075224 */ /* 0x000fe400078e0055 */
[----:B------:R-:W-:-:S04]  /*4f00*/  FMUL R6, R6, R99 ;  /* 0x0000006306067220 */ /* 0x000fc80000400000 */
[----:B------:R-:W-:-:S05]  /*4f10*/  FFMA R6, R77, R98, R6 ;  /* 0x000000624d067223 */ /* 0x000fca0000000006 */
[----:B------:R-:W-:-:S04]  /*4f20*/  F2FP.BF16.F32.PACK_AB R6, RZ, R6 ;  /* 0x00000006ff06723e */ /* 0x000fc800000010ff */
[----:B------:R-:W-:Y:S01]  /*4f30*/  PRMT R8, R6, 0x7610, R8 ;  /* 0x0000761006087816 */ /* 0x000fe20000000008 */
[----:B------:R-:W-:-:S05]  /*4f40*/  @P5 IMAD.MOV.U32 R6, RZ, RZ, R84 ;  /* 0x000000ffff065224 */ /* 0x000fca00078e0054 */
[----:B------:R0:W-:Y:S01]  /*4f50*/  @P5 STG.E.U16 desc[UR46][R6.64+0x12], R8 ;  /* 0x0000120806005986 */ /* 0x0001e2000c10152e */
[----:B------:R-:W-:-:S05]  /*4f60*/  IADD3 R14, P5, R84, R107, RZ ;  /* 0x0000006b540e7210 */ /* 0x000fca0007fbe0ff */
[----:B------:R-:W-:Y:S01]  /*4f70*/  IMAD.X R15, R85, 0x1, R117, P5 ;  /* 0x00000001550f7824 */ /* 0x000fe200028e0675 */
[----:B------:R-:W-:-:S13]  /*4f80*/  ISETP.GT.AND P5, PT, R3, 0x8, P0 ;  /* 0x000000080300780c */ /* 0x000fda00007a4270 */
[----:B0-----:R-:W-:Y:S05]  /*4f90*/  @!P5 BRA `(.L_x_71) ;  /* 0x000000000004d947 */ /* 0x001fea0003800000 */
[----:B------:R0:W5:Y:S02]  /*4fa0*/  LDG.E.LTC128B.U16 R131, desc[UR46][R10.64+0x10] ;  /* 0x0000102e0a837981 */ /* 0x000164000c1e1520 */
.L_x_71:
[----:B------:R-:W-:Y:S05]  /*4fb0*/  BSYNC B1 ;  /* 0x0000000000017941 */ /* 0x000fea0003800000 */
.L_x_70:
[----:B-----5:R-:W-:Y:S01]  /*4fc0*/  IMAD.U32 R6, R131, 0x10000, RZ ;  /* 0x0001000083067824 */ /* 0x020fe200078e00ff */
[----:B------:R-:W-:Y:S03]  /*4fd0*/  BSSY B1, `(.L_x_72) ;  /* 0x000000c000017945 */ /* 0x000fe60003800000 */
[----:B------:R-:W-:-:S04]  /*4fe0*/  FMUL R7, R6, R99 ;  /* 0x0000006306077220 */ /* 0x000fc80000400000 */
[----:B------:R-:W-:-:S05]  /*4ff0*/  FFMA R7, R78, R98, R7 ;  /* 0x000000624e077223 */ /* 0x000fca0000000007 */
[----:B------:R-:W-:-:S05]  /*5000*/  F2FP.BF16.F32.PACK_AB R7, RZ, R7 ;  /* 0x00000007ff07723e */ /* 0x000fca00000010ff */
[----:B------:R1:W-:Y:S01]  /*5010*/  @P5 STG.E.U16 desc[UR46][R14.64+0x10], R7 ;  /* 0x000010070e005986 */ /* 0x0003e2000c10152e */
[----:B------:R-:W-:-:S05]  /*5020*/  IADD3 R6, P5, R125, R80, RZ ;  /* 0x000000507d067210 */ /* 0x000fca0007fbe0ff */
[----:B-1----:R-:W-:Y:S01]  /*5030*/  IMAD.X R7, R95, 0x1, R129, P5 ;  /* 0x000000015f077824 */ /* 0x002fe200028e0681 */
[----:B------:R-:W-:-:S05]  /*5040*/  IADD3 R8, P5, R107, R6, RZ ;  /* 0x000000066b087210 */ /* 0x000fca0007fbe0ff */
[----:B------:R-:W-:Y:S01]  /*5050*/  IMAD.X R9, R117, 0x1, R7, P5 ;  /* 0x0000000175097824 */ /* 0x000fe200028e0607 */
[----:B------:R-:W-:-:S13]  /*5060*/  ISETP.GT.AND P5, PT, R3, 0x9, P0 ;  /* 0x000000090300780c */ /* 0x000fda00007a4270 */
[----:B------:R-:W-:Y:S05]  /*5070*/  @!P5 BRA `(.L_x_73) ;  /* 0x000000000004d947 */ /* 0x000fea0003800000 */
[----:B------:R1:W5:Y:S02]  /*5080*/  LDG.E.LTC128B.U16 R131, desc[UR46][R10.64+0x12] ;  /* 0x0000122e0a837981 */ /* 0x000364000c1e1520 */
.L_x_73:
[----:B------:R-:W-:Y:S05]  /*5090*/  BSYNC B1 ;  /* 0x0000000000017941 */ /* 0x000fea0003800000 */
.L_x_72:
        /* <DEDUP_REMOVED lines=9> */
.L_x_75:
[----:B------:R-:W-:Y:S05]  /*5130*/  BSYNC B1 ;  /* 0x0000000000017941 */ /* 0x000fea0003800000 */
.L_x_74:
        /* <DEDUP_REMOVED lines=9> */
.L_x_77:
[----:B------:R-:W-:Y:S05]  /*51d0*/  BSYNC B1 ;  /* 0x0000000000017941 */ /* 0x000fea0003800000 */
.L_x_76:
        /* <DEDUP_REMOVED lines=9> */
.L_x_79:
[----:B------:R-:W-:Y:S05]  /*5270*/  BSYNC B1 ;  /* 0x0000000000017941 */ /* 0x000fea0003800000 */
.L_x_78:
        /* <DEDUP_REMOVED lines=9> */
.L_x_81:
[----:B------:R-:W-:Y:S05]  /*5310*/  BSYNC B1 ;  /* 0x0000000000017941 */ /* 0x000fea0003800000 */
.L_x_80:
        /* <DEDUP_REMOVED lines=9> */
.L_x_83:
[----:B------:R-:W-:Y:S05]  /*53b0*/  BSYNC B1 ;  /* 0x0000000000017941 */ /* 0x000fea0003800000 */
.L_x_82:
        /* <DEDUP_REMOVED lines=9> */
.L_x_85:
[----:B------:R-:W-:Y:S05]  /*5450*/  BSYNC B1 ;  /* 0x0000000000017941 */ /* 0x000fea0003800000 */
.L_x_84:
        /* <DEDUP_REMOVED lines=9> */
.L_x_87:
[----:B------:R-:W-:Y:S05]  /*54f0*/  BSYNC B1 ;  /* 0x0000000000017941 */ /* 0x000fea0003800000 */
.L_x_86:
        /* <DEDUP_REMOVED lines=9> */
.L_x_89:
[----:B------:R-:W-:Y:S05]  /*5590*/  BSYNC B1 ;  /* 0x0000000000017941 */ /* 0x000fea0003800000 */
.L_x_88:
        /* <DEDUP_REMOVED lines=9> */
.L_x_91:
[----:B------:R-:W-:Y:S05]  /*5630*/  BSYNC B1 ;  /* 0x0000000000017941 */ /* 0x000fea0003800000 */
.L_x_90:
        /* <DEDUP_REMOVED lines=12> */
.L_x_93:
[----:B------:R-:W-:Y:S05]  /*5700*/  BSYNC B1 ;  /* 0x0000000000017941 */ /* 0x000fea0003800000 */
.L_x_92:
        /* <DEDUP_REMOVED lines=12> */
.L_x_95:
[----:B------:R-:W-:Y:S05]  /*57d0*/  BSYNC B1 ;  /* 0x0000000000017941 */ /* 0x000fea0003800000 */
.L_x_94:
        /* <DEDUP_REMOVED lines=12> */
.L_x_97:
[----:B------:R-:W-:Y:S05]  /*58a0*/  BSYNC B1 ;  /* 0x0000000000017941 */ /* 0x000fea0003800000 */
.L_x_96:
        /* <DEDUP_REMOVED lines=12> */
.L_x_99:
[----:B------:R-:W-:Y:S05]  /*5970*/  BSYNC B1 ;  /* 0x0000000000017941 */ /* 0x000fea0003800000 */
.L_x_98:
        /* <DEDUP_REMOVED lines=12> */
.L_x_101:
[----:B------:R-:W-:Y:S05]  /*5a40*/  BSYNC B1 ;  /* 0x0000000000017941 */ /* 0x000fea0003800000 */
.L_x_100:
        /* <DEDUP_REMOVED lines=12> */
.L_x_103:
[----:B------:R-:W-:Y:S05]  /*5b10*/  BSYNC B1 ;  /* 0x0000000000017941 */ /* 0x000fea0003800000 */
.L_x_102:
        /* <DEDUP_REMOVED lines=12> */
.L_x_105:
[----:B------:R-:W-:Y:S05]  /*5be0*/  BSYNC B1 ;  /* 0x0000000000017941 */ /* 0x000fea0003800000 */
.L_x_104:
[----:B-----5:R-:W-:Y:S02]  /*5bf0*/  IMAD.U32 R14, R131, 0x10000, RZ ;  /* 0x00010000830e7824 */ /* 0x020fe400078e00ff */
        /* <DEDUP_REMOVED lines=8> */
[----:B------:R-:W2:Y:S01]  /*5c80*/  @P5 LDG.E.LTC128B.U16 R131, desc[UR46][R82.64+0x20] ;  /* 0x0000202e52835981 */ /* 0x000ea2000c1e1520 */
[----:B------:R-:W-:Y:S01]  /*5c90*/  BSSY B1, `(.L_x_106) ;  /* 0x0000009000017945 */ /* 0x000fe20003800000 */
[----:B--2---:R-:W-:-:S04]  /*5ca0*/  IMAD.U32 R20, R131, 0x10000, RZ ;  /* 0x0001000083147824 */ /* 0x004fc800078e00ff */
[----:B------:R-:W-:-:S04]  /*5cb0*/  FMUL R21, R20, R99 ;  /* 0x0000006314157220 */ /* 0x000fc80000400000 */
[----:B------:R-:W-:-:S05]  /*5cc0*/  FFMA R21, R48, R98, R21 ;  /* 0x0000006230157223 */ /* 0x000fca0000000015 */
[----:B------:R-:W-:-:S05]  /*5cd0*/  F2FP.BF16.F32.PACK_AB R21, RZ, R21 ;  /* 0x00000015ff15723e */ /* 0x000fca00000010ff */
[----:B------:R0:W-:Y:S01]  /*5ce0*/  @P5 STG.E.U16 desc[UR46][R6.64+0x20], R21 ;  /* 0x0000201506005986 */ /* 0x0001e2000c10152e */
[----:B------:R-:W-:-:S13]  /*5cf0*/  ISETP.GT.AND P5, PT, R3, 0x11, P1 ;  /* 0x000000110300780c */ /* 0x000fda0000fa4270 */
[----:B0-----:R-:W-:Y:S05]  /*5d00*/  @!P5 BRA `(.L_x_107) ;  /* 0x000000000004d947 */ /* 0x001fea0003800000 */
[----:B------:R0:W5:Y:S02]  /*5d10*/  LDG.E.LTC128B.U16 R131, desc[UR46][R82.64+0x22] ;  /* 0x0000222e52837981 */ /* 0x000164000c1e1520 */
.L_x_107:
[----:B------:R-:W-:Y:S05]  /*5d20*/  BSYNC B1 ;  /* 0x0000000000017941 */ /* 0x000fea0003800000 */
.L_x_106:
[----:B-----5:R-:W-:Y:S01]  /*5d30*/  IMAD.U32 R14, R131, 0x10000, RZ ;  /* 0x00010000830e7824 */ /* 0x020fe200078e00ff */
[----:B------:R-:W-:Y:S03]  /*5d40*/  BSSY B1, `(.L_x_108) ;  /* 0x0000008000017945 */ /* 0x000fe60003800000 */
[----:B------:R-:W-:-:S04]  /*5d50*/  FMUL R14, R14, R99 ;  /* 0x000000630e0e7220 */ /* 0x000fc80000400000 */
[----:B------:R-:W-:-:S05]  /*5d60*/  FFMA R14, R49, R98, R14 ;  /* 0x00000062310e7223 */ /* 0x000fca000000000e */
[----:B------:R-:W-:-:S05]  /*5d70*/  F2FP.BF16.F32.PACK_AB R14, RZ, R14 ;  /* 0x0000000eff0e723e */ /* 0x000fca00000010ff */
[----:B------:R2:W-:Y:S01]  /*5d80*/  @P5 STG.E.U16 desc[UR46][R6.64+0x22], R14 ;  /* 0x0000220e06005986 */ /* 0x0005e2000c10152e */
[----:B------:R-:W-:-:S13]  /*5d90*/  ISETP.GT.AND P5, PT, R3, 0x10, P0 ;  /* 0x000000100300780c */ /* 0x000fda00007a4270 */
[----:B--2---:R-:W-:Y:S05]  /*5da0*/  @!P5 BRA `(.L_x_109) ;  /* 0x000000000004d947 */ /* 0x004fea0003800000 */
[----:B------:R2:W5:Y:S02]  /*5db0*/  LDG.E.LTC128B.U16 R131, desc[UR46][R10.64+0x20] ;  /* 0x0000202e0a837981 */ /* 0x000564000c1e1520 */
.L_x_109:
[----:B------:R-:W-:Y:S05]  /*5dc0*/  BSYNC B1 ;  /* 0x0000000000017941 */ /* 0x000fea0003800000 */
.L_x_108:
        /* <DEDUP_REMOVED lines=9> */
.L_x_111:
[----:B------:R-:W-:Y:S05]  /*5e60*/  BSYNC B1 ;  /* 0x0000000000017941 */ /* 0x000fea0003800000 */
.L_x_110:
        /* <DEDUP_REMOVED lines=9> */
.L_x_113:
[----:B------:R-:W-:Y:S05]  /*5f00*/  BSYNC B1 ;  /* 0x0000000000017941 */ /* 0x000fea0003800000 */
.L_x_112:
        /* <DEDUP_REMOVED lines=9> */
.L_x_115:
[----:B------:R-:W-:Y:S05]  /*5fa0*/  BSYNC B1 ;  /* 0x0000000000017941 */ /* 0x000fea0003800000 */
.L_x_114:
        /* <DEDUP_REMOVED lines=9> */
.L_x_117:
[----:B------:R-:W-:Y:S05]  /*6040*/  BSYNC B1 ;  /* 0x0000000000017941 */ /* 0x000fea0003800000 */
.L_x_116:
        /* <DEDUP_REMOVED lines=9> */
.L_x_119:
[----:B------:R-:W-:Y:S05]  /*60e0*/  BSYNC B1 ;  /* 0x0000000000017941 */ /* 0x000fea0003800000 */
.L_x_118:
        /* <DEDUP_REMOVED lines=9> */
.L_x_121:
[----:B------:R-:W-:Y:S05]  /*6180*/  BSYNC B1 ;  /* 0x0000000000017941 */ /* 0x000fea0003800000 */
.L_x_120:
        /* <DEDUP_REMOVED lines=9> */
.L_x_123:
[----:B------:R-:W-:Y:S05]  /*6220*/  BSYNC B1 ;  /* 0x0000000000017941 */ /* 0x000fea0003800000 */
.L_x_122:
        /* <DEDUP_REMOVED lines=9> */
.L_x_125:
[----:B------:R-:W-:Y:S05]  /*62c0*/  BSYNC B1 ;  /* 0x0000000000017941 */ /* 0x000fea0003800000 */
.L_x_124:
        /* <DEDUP_REMOVED lines=9> */
.L_x_127:
[----:B------:R-:W-:Y:S05]  /*6360*/  BSYNC B1 ;  /* 0x0000000000017941 */ /* 0x000fea0003800000 */
.L_x_126:
        /* <DEDUP_REMOVED lines=9> */
.L_x_129:
[----:B------:R-:W-:Y:S05]  /*6400*/  BSYNC B1 ;  /* 0x0000000000017941 */ /* 0x000fea0003800000 */
.L_x_128:
        /* <DEDUP_REMOVED lines=9> */
.L_x_131:
[----:B------:R-:W-:Y:S05]  /*64a0*/  BSYNC B1 ;  /* 0x0000000000017941 */ /* 0x000fea0003800000 */
.L_x_130:
        /* <DEDUP_REMOVED lines=9> */
.L_x_133:
[----:B------:R-:W-:Y:S05]  /*6540*/  BSYNC B1 ;  /* 0x0000000000017941 */ /* 0x000fea0003800000 */
.L_x_132:
        /* <DEDUP_REMOVED lines=9> */
.L_x_135:
[----:B------:R-:W-:Y:S05]  /*65e0*/  BSYNC B1 ;  /* 0x0000000000017941 */ /* 0x000fea0003800000 */
.L_x_134:
        /* <DEDUP_REMOVED lines=9> */
.L_x_137:
[----:B------:R-:W-:Y:S05]  /*6680*/  BSYNC B1 ;  /* 0x0000000000017941 */ /* 0x000fea0003800000 */
.L_x_136:
[----:B0----5:R-:W-:Y:S01]  /*6690*/  IMAD.U32 R8, R131, 0x10000, RZ ;  /* 0x0001000083087824 */ /* 0x021fe200078e00ff */
        /* <DEDUP_REMOVED lines=11> */
.L_x_139:
[----:B------:R-:W-:Y:S05]  /*6750*/  BSYNC B1 ;  /* 0x0000000000017941 */ /* 0x000fea0003800000 */
.L_x_138:
[----:B0----5:R-:W-:Y:S01]  /*6760*/  IMAD.U32 R8, R131, 0x10000, RZ ;  /* 0x0001000083087824 */ /* 0x021fe200078e00ff */
        /* <DEDUP_REMOVED lines=11> */
.L_x_141:
[----:B------:R-:W-:Y:S05]  /*6820*/  BSYNC B1 ;  /* 0x0000000000017941 */ /* 0x000fea0003800000 */
.L_x_140:
        /* <DEDUP_REMOVED lines=12> */
.L_x_143:
[----:B------:R-:W-:Y:S05]  /*68f0*/  BSYNC B1 ;  /* 0x0000000000017941 */ /* 0x000fea0003800000 */
.L_x_142:
        /* <DEDUP_REMOVED lines=12> */
.L_x_145:
[----:B------:R-:W-:Y:S05]  /*69c0*/  BSYNC B1 ;  /* 0x0000000000017941 */ /* 0x000fea0003800000 */
.L_x_144:
        /* <DEDUP_REMOVED lines=12> */
.L_x_147:
[----:B------:R-:W-:Y:S05]  /*6a90*/  BSYNC B1 ;  /* 0x0000000000017941 */ /* 0x000fea0003800000 */
.L_x_146:
[----:B0----5:R-:W-:Y:S01]  /*6aa0*/  IMAD.U32 R8, R131, 0x10000, RZ ;  /* 0x0001000083087824 */ /* 0x021fe200078e00ff */
[----:B------:R-:W-:Y:S01]  /*6ab0*/  ISETP.GT.AND P3, PT, R3, 0x28, P6 ;  /* 0x000000280300780c */ /* 0x000fe20003764270 */
[----:B------:R-:W-:Y:S01]  /*6ac0*/  @P2 IMAD.MOV.U32 R81, RZ, RZ, R95 ;  /* 0x000000ffff512224 */ /* 0x000fe200078e005f */
[----:B------:R-:W-:Y:S01]  /*6ad0*/  BSSY B1, `(.L_x_148) ;  /* 0x0000007000017945 */ /* 0x000fe20003800000 */
[----:B------:R-:W-:-:S04]  /*6ae0*/  FMUL R8, R8, R99 ;  /* 0x0000006308087220 */ /* 0x000fc80000400000 */
[----:B------:R-:W-:-:S05]  /*6af0*/  FFMA R8, R37, R98, R8 ;  /* 0x0000006225087223 */ /* 0x000fca0000000008 */
[----:B------:R-:W-:-:S05]  /*6b00*/  F2FP.BF16.F32.PACK_AB R8, RZ, R8 ;  /* 0x00000008ff08723e */ /* 0x000fca00000010ff */
[----:B------:R0:W-:Y:S01]  /*6b10*/  @P2 STG.E.U16 desc[UR46][R80.64+0x52], R8 ;  /* 0x0000520850002986 */ /* 0x0001e2000c10152e */
[----:B------:R-:W-:Y:S05]  /*6b20*/  @!P3 BRA `(.L_x_149) ;  /* 0x000000000004b947 */ /* 0x000fea0003800000 */
[----:B------:R0:W5:Y:S02]  /*6b30*/  LDG.E.LTC128B.U16 R131, desc[UR46][R114.64+0x50] ;  /* 0x0000502e72837981 */ /* 0x000164000c1e1520 */
.L_x_149:
[----:B------:R-:W-:Y:S05]  /*6b40*/  BSYNC B1 ;  /* 0x0000000000017941 */ /* 0x000fea0003800000 */
.L_x_148:
        /* <DEDUP_REMOVED lines=12> */
.L_x_151:
[----:B------:R-:W-:Y:S05]  /*6c10*/  BSYNC B1 ;  /* 0x0000000000017941 */ /* 0x000fea0003800000 */
.L_x_150:
        /* <DEDUP_REMOVED lines=9> */
.L_x_153:
[----:B------:R-:W-:Y:S05]  /*6cb0*/  BSYNC B1 ;  /* 0x0000000000017941 */ /* 0x000fea0003800000 */
.L_x_152:
        /* <DEDUP_REMOVED lines=9> */
.L_x_155:
[----:B------:R-:W-:Y:S05]  /*6d50*/  BSYNC B1 ;  /* 0x0000000000017941 */ /* 0x000fea0003800000 */
.L_x_154:
        /* <DEDUP_REMOVED lines=9> */
.L_x_157:
[----:B------:R-:W-:Y:S05]  /*6df0*/  BSYNC B1 ;  /* 0x0000000000017941 */ /* 0x000fea0003800000 */
.L_x_156:
        /* <DEDUP_REMOVED lines=9> */
.L_x_159:
[----:B------:R-:W-:Y:S05]  /*6e90*/  BSYNC B1 ;  /* 0x0000000000017941 */ /* 0x000fea0003800000 */
.L_x_158:
        /* <DEDUP_REMOVED lines=9> */
.L_x_161:
[----:B------:R-:W-:Y:S05]  /*6f30*/  BSYNC B1 ;  /* 0x0000000000017941 */ /* 0x000fea0003800000 */
.L_x_160:
        /* <DEDUP_REMOVED lines=9> */
.L_x_163:
[----:B------:R-:W-:Y:S05]  /*6fd0*/  BSYNC B1 ;  /* 0x0000000000017941 */ /* 0x000fea0003800000 */
.L_x_162:
        /* <DEDUP_REMOVED lines=9> */
.L_x_165:
[----:B------:R-:W-:Y:S05]  /*7070*/  BSYNC B1 ;  /* 0x0000000000017941 */ /* 0x000fea0003800000 */
.L_x_164:
        /* <DEDUP_REMOVED lines=9> */
.L_x_167:
[----:B------:R-:W-:Y:S05]  /*7110*/  BSYNC B1 ;  /* 0x0000000000017941 */ /* 0x000fea0003800000 */
.L_x_166:
[----:B------:R-:W-:Y:S05]  /*7120*/  @!P0 BRA `(.L_x_168) ;  /* 0x00000014006c8947 */ /* 0x000fea0003800000 */
[----:B-----5:R-:W-:-:S04]  /*7130*/  IMAD.U32 R6, R131, 0x10000, RZ ;  /* 0x0001000083067824 */ /* 0x020fc800078e00ff */
[----:B------:R-:W-:-:S04]  /*7140*/  FMUL R6, R6, R99 ;  /* 0x0000006306067220 */ /* 0x000fc80000400000 */
[----:B------:R-:W-:-:S05]  /*7150*/  FFMA R6, R31, R98, R6 ;  /* 0x000000621f067223 */ /* 0x000fca0000000006 */
[----:B------:R-:W-:-:S05]  /*7160*/  F2FP.BF16.F32.PACK_AB R6, RZ, R6 ;  /* 0x00000006ff06723e */ /* 0x000fca00000010ff */
[----:B------:R0:W-:Y:S01]  /*7170*/  STG.E.U16 desc[UR46][R4.64+0x52], R6 ;  /* 0x0000520604007986 */ /* 0x0001e2000c10152e */
[----:B------:R-:W-:Y:S05]  /*7180*/  BRA `(.L_x_168) ;  /* 0x0000001400547947 */ /* 0x000fea0003800000 */
.L_x_33:
[----:B------:R-:W-:Y:S01]  /*7190*/  ULDC.64 UR4, c[0x0][0x5c0] ;  /* 0x0001700000047ab9 */ /* 0x000fe20000000a00 */
[----:B------:R-:W-:Y:S01]  /*71a0*/  ISETP.GT.AND P2, PT, R3, 0x1, P4 ;  /* 0x000000010300780c */ /* 0x000fe20002744270 */
[-C--:B------:R-:W-:Y:S01]  /*71b0*/  FMUL R89, R89, R98.reuse ;  /* 0x0000006259597220 */ /* 0x080fe20000400000 */
[----:B------:R-:W-:Y:S01]  /*71c0*/  LEA R6, P1, R114, UR4, 0x1 ;  /* 0x0000000472067c11 */ /* 0x000fe2000f8208ff */
[----:B------:R-:W-:Y:S01]  /*71d0*/  IMAD.SHL.U32 R23, R4, 0x10, RZ ;  /* 0x0000001004177824 */ /* 0x000fe200078e00ff */
[----:B------:R-:W-:Y:S01]  /*71e0*/  ISETP.GT.AND P5, PT, R106, 0x8, PT ;  /* 0x000000086a00780c */ /* 0x000fe20003fa4270 */
[-C--:B------:R-:W-:Y:S01]  /*71f0*/  FMUL R88, R88, R98.reuse ;  /* 0x0000006258587220 */ /* 0x080fe20000400000 */
[----:B------:R-:W-:Y:S01]  /*7200*/  LEA.HI.X R7, R114, UR5, R117, 0x1, P1 ;  /* 0x0000000572077c11 */ /* 0x000fe200088f0c75 */
[-C--:B------:R-:W-:Y:S01]  /*7210*/  FMUL R90, R90, R98.reuse ;  /* 0x000000625a5a7220 */ /* 0x080fe20000400000 */
[----:B------:R-:W-:Y:S01]  /*7220*/  ISETP.GT.AND P1, PT, R3, RZ, P5 ;  /* 0x000000ff0300720c */ /* 0x000fe20002f24270 */
[-C--:B------:R-:W-:Y:S01]  /*7230*/  FMUL R91, R91, R98.reuse ;  /* 0x000000625b5b7220 */ /* 0x080fe20000400000 */
[----:B------:R-:W-:Y:S01]  /*7240*/  F2FP.BF16.F32.PACK_AB R89, RZ, R89 ;  /* 0x00000059ff59723e */ /* 0x000fe200000010ff */
[-C--:B------:R-:W-:Y:S01]  /*7250*/  FMUL R92, R92, R98.reuse ;  /* 0x000000625c5c7220 */ /* 0x080fe20000400000 */
[----:B------:R-:W-:Y:S01]  /*7260*/  SHF.L.U64.HI R21, R4, 0x4, R5 ;  /* 0x0000000404157819 */ /* 0x000fe20000010205 */
[----:B------:R-:W-:Y:S01]  /*7270*/  FMUL R93, R93, R98 ;  /* 0x000000625d5d7220 */ /* 0x000fe20000400000 */
[----:B------:R-:W-:Y:S01]  /*7280*/  IADD3 R8, P3, R23, R6, RZ ;  /* 0x0000000617087210 */ /* 0x000fe20007f7e0ff */
[----:B------:R-:W-:Y:S01]  /*7290*/  @P2 STG.E.U16 desc[UR46][R6.64+0x2], R89 ;  /* 0x0000025906002986 */ /* 0x000fe2000c10152e */
[----:B------:R-:W-:Y:S01]  /*72a0*/  F2FP.BF16.F32.PACK_AB R88, RZ, R88 ;  /* 0x00000058ff58723e */ /* 0x000fe200000010ff */
[----:B------:R-:W-:Y:S01]  /*72b0*/  FMUL R95, R95, R98 ;  /* 0x000000625f5f7220 */ /* 0x000fe20000400000 */
[----:B------:R-:W-:Y:S01]  /*72c0*/  F2FP.BF16.F32.PACK_AB R90, RZ, R90 ;  /* 0x0000005aff5a723e */ /* 0x000fe200000010ff */
[----:B------:R-:W-:Y:S01]  /*72d0*/  IMAD.X R9, R21, 0x1, R7, P3 ;  /* 0x0000000115097824 */ /* 0x000fe200018e0607 */
[C---:B------:R-:W-:Y:S01]  /*72e0*/  ISETP.GT.AND P2, PT, R3.reuse, 0x1, P5 ;  /* 0x000000010300780c */ /* 0x040fe20002f44270 */
[----:B------:R-:W-:Y:S01]  /*72f0*/  @P0 STG.E.U16 desc[UR46][R6.64], R88 ;  /* 0x0000005806000986 */ /* 0x000fe2000c10152e */
[C---:B------:R-:W-:Y:S01]  /*7300*/  ISETP.GT.AND P0, PT, R3.reuse, 0x8, P4 ;  /* 0x000000080300780c */ /* 0x040fe20002704270 */
[-C--:B------:R-:W-:Y:S01]  /*7310*/  FMUL R94, R94, R98.reuse ;  /* 0x000000625e5e7220 */ /* 0x080fe20000400000 */
[----:B------:R-:W-:Y:S01]  /*7320*/  F2FP.BF16.F32.PACK_AB R91, RZ, R91 ;  /* 0x0000005bff5b723e */ /* 0x000fe200000010ff */
[----:B------:R-:W-:Y:S01]  /*7330*/  @P1 STG.E.U16 desc[UR46][R8.64], R90 ;  /* 0x0000005a08001986 */ /* 0x000fe2000c10152e */
[----:B------:R-:W-:Y:S01]  /*7340*/  ISETP.GT.AND P1, PT, R3, 0x9, P4 ;  /* 0x000000090300780c */ /* 0x000fe20002724270 */
[----:B------:R-:W-:Y:S01]  /*7350*/  FMUL R80, R80, R98 ;  /* 0x0000006250507220 */ /* 0x000fe20000400000 */
[----:B------:R-:W-:Y:S01]  /*7360*/  F2FP.BF16.F32.PACK_AB R92, RZ, R92 ;  /* 0x0000005cff5c723e */ /* 0x000fe200000010ff */
[----:B------:R-:W-:Y:S01]  /*7370*/  IMAD R13, R5, 0xf0, RZ ;  /* 0x000000f0050d7824 */ /* 0x000fe200078e02ff */
[----:B------:R-:W-:Y:S01]  /*7380*/  F2FP.BF16.F32.PACK_AB R93, RZ, R93 ;  /* 0x0000005dff5d723e */ /* 0x000fe200000010ff */
[----:B------:R-:W-:Y:S01]  /*7390*/  IMAD.WIDE.U32 R14, R4, 0xf0, R8 ;  /* 0x000000f0040e7825 */ /* 0x000fe200078e0008 */
[C---:B------:R-:W-:Y:S01]  /*73a0*/  ISETP.GT.AND P3, PT, R3.reuse, 0x9, P5 ;  /* 0x000000090300780c */ /* 0x040fe20002f64270 */
[----:B------:R0:W-:Y:S01]  /*73b0*/  @P2 STG.E.U16 desc[UR46][R8.64+0x2], R91 ;  /* 0x0000025b08002986 */ /* 0x0001e2000c10152e */
[----:B------:R-:W-:Y:S01]  /*73c0*/  ISETP.GT.AND P2, PT, R3, 0x8, P5 ;  /* 0x000000080300780c */ /* 0x000fe20002f44270 */
[----:B------:R-:W-:Y:S01]  /*73d0*/  IMAD.IADD R15, R13, 0x1, R15 ;  /* 0x000000010d0f7824 */ /* 0x000fe200078e020f */
[----:B------:R-:W-:Y:S01]  /*73e0*/  F2FP.BF16.F32.PACK_AB R95, RZ, R95 ;  /* 0x0000005fff5f723e */ /* 0x000fe200000010ff */
[----:B------:R-:W-:Y:S01]  /*73f0*/  @P0 STG.E.U16 desc[UR46][R6.64+0x10], R92 ;  /* 0x0000105c06000986 */ /* 0x000fe2000c10152e */
[----:B------:R-:W-:Y:S01]  /*7400*/  ISETP.GT.AND P0, PT, R106, 0x80, PT ;  /* 0x000000806a00780c */ /* 0x000fe20003f04270 */
[C---:B------:R-:W-:Y:S01]  /*7410*/  IMAD.WIDE.U32 R10, R4.reuse, 0xf0, R8 ;  /* 0x000000f0040a7825 */ /* 0x040fe200078e0008 */
[----:B------:R-:W-:Y:S01]  /*7420*/  F2FP.BF16.F32.PACK_AB R94, RZ, R94 ;  /* 0x0000005eff5e723e */ /* 0x000fe200000010ff */
[----:B------:R-:W-:Y:S01]  /*7430*/  @P1 STG.E.U16 desc[UR46][R6.64+0x12], R93 ;  /* 0x0000125d06001986 */ /* 0x000fe2000c10152e */
[----:B------:R-:W-:Y:S01]  /*7440*/  ISETP.GT.AND P1, PT, R3, RZ, P0 ;  /* 0x000000ff0300720c */ /* 0x000fe20000724270 */
[----:B------:R-:W-:Y:S01]  /*7450*/  FMUL R81, R81, R98 ;  /* 0x0000006251517220 */ /* 0x000fe20000400000 */
[----:B------:R-:W-:Y:S01]  /*7460*/  F2FP.BF16.F32.PACK_AB R80, RZ, R80 ;  /* 0x00000050ff50723e */ /* 0x000fe200000010ff */
[C---:B0-----:R-:W-:Y:S01]  /*7470*/  IMAD.SHL.U32 R91, R4.reuse, 0x100, RZ ;  /* 0x00000100045b7824 */ /* 0x041fe200078e00ff */
[----:B------:R-:W-:Y:S01]  /*7480*/  @P3 STG.E.U16 desc[UR46][R8.64+0x12], R95 ;  /* 0x0000125f08003986 */ /* 0x000fe2000c10152e */
[----:B------:R-:W-:Y:S01]  /*7490*/  ISETP.GT.AND P3, PT, R3, 0x1, P0 ;  /* 0x000000010300780c */ /* 0x000fe20000764270 */
[----:B------:R-:W-:Y:S01]  /*74a0*/  IMAD.IADD R11, R13, 0x1, R11 ;  /* 0x000000010d0b7824 */ /* 0x000fe200078e020b */
[----:B------:R-:W-:Y:S01]  /*74b0*/  SHF.L.U64.HI R89, R4, 0x8, R5 ;  /* 0x0000000804597819 */ /* 0x000fe20000010205 */
[----:B------:R-:W-:Y:S01]  /*74c0*/  @P2 STG.E.U16 desc[UR46][R8.64+0x10], R94 ;  /* 0x0000105e08002986 */ /* 0x000fe2000c10152e */
[----:B------:R-:W-:Y:S01]  /*74d0*/  F2FP.BF16.F32.PACK_AB R81, RZ, R81 ;  /* 0x00000051ff51723e */ /* 0x000fe200000010ff */
[-C--:B------:R-:W-:Y:S01]  /*74e0*/  FMUL R82, R82, R98.reuse ;  /* 0x0000006252527220 */ /* 0x080fe20000400000 */
[-C--:B------:R-:W-:Y:S01]  /*74f0*/  FMUL R83, R83, R98.reuse ;  /* 0x0000006253537220 */ /* 0x080fe20000400000 */
[----:B------:R-:W-:Y:S01]  /*7500*/  FMUL R84, R84, R98 ;  /* 0x0000006254547220 */ /* 0x000fe20000400000 */
[----:B------:R0:W-:Y:S01]  /*7510*/  @P1 STG.E.U16 desc[UR46][R14.64], R80 ;  /* 0x000000500e001986 */ /* 0x0001e2000c10152e */
[----:B------:R-:W-:Y:S01]  /*7520*/  IADD3 R12, P1, P2, R23, R14, R91 ;  /* 0x0000000e170c7210 */ /* 0x000fe20007a3e05b */
[----:B------:R-:W-:Y:S01]  /*7530*/  FMUL R85, R85, R98 ;  /* 0x0000006255557220 */ /* 0x000fe20000400000 */
[----:B------:R-:W-:Y:S01]  /*7540*/  F2FP.BF16.F32.PACK_AB R82, RZ, R82 ;  /* 0x00000052ff52723e */ /* 0x000fe200000010ff */
[----:B------:R-:W-:Y:S01]  /*7550*/  FMUL R86, R86, R98 ;  /* 0x0000006256567220 */ /* 0x000fe20000400000 */
[----:B------:R-:W-:Y:S01]  /*7560*/  IADD3.X R13, R21, R15, R89, P1, P2 ;  /* 0x0000000f150d7210 */ /* 0x000fe20000fe4459 */
[----:B------:R1:W-:Y:S01]  /*7570*/  @P3 STG.E.U16 desc[UR46][R14.64+0x2], R81 ;  /* 0x000002510e003986 */ /* 0x0003e2000c10152e */
[----:B------:R-:W-:Y:S01]  /*7580*/  IADD3 R4, P1, P2, R23, R10, R91 ;  /* 0x0000000a17047210 */ /* 0x000fe20007a3e05b */
[-C--:B------:R-:W-:Y:S01]  /*7590*/  FMUL R87, R87, R98.reuse ;  /* 0x0000006257577220 */ /* 0x080fe20000400000 */
[----:B------:R-:W-:Y:S01]  /*75a0*/  ISETP.GT.AND P3, PT, R106, 0x88, PT ;  /* 0x000000886a00780c */ /* 0x000fe20003f64270 */
[-C--:B------:R-:W-:Y:S01]  /*75b0*/  FMUL R72, R72, R98.reuse ;  /* 0x0000006248487220 */ /* 0x080fe20000400000 */
[----:B------:R-:W-:Y:S01]  /*75c0*/  IADD3.X R5, R21, R11, R89, P1, P2 ;  /* 0x0000000b15057210 */ /* 0x000fe20000fe4459 */
[----:B------:R-:W-:Y:S01]  /*75d0*/  FMUL R73, R73, R98 ;  /* 0x0000006249497220 */ /* 0x000fe20000400000 */
[----:B0-----:R-:W-:Y:S01]  /*75e0*/  IADD3 R80, P2, R23, R14, RZ ;  /* 0x0000000e17507210 */ /* 0x001fe20007f5e0ff */
[-C--:B------:R-:W-:Y:S01]  /*75f0*/  FMUL R74, R74, R98.reuse ;  /* 0x000000624a4a7220 */ /* 0x080fe20000400000 */
[----:B------:R-:W-:Y:S01]  /*7600*/  ISETP.GT.AND P1, PT, R3, RZ, P3 ;  /* 0x000000ff0300720c */ /* 0x000fe20001f24270 */
[-C--:B------:R-:W-:Y:S01]  /*7610*/  FMUL R75, R75, R98.reuse ;  /* 0x000000624b4b7220 */ /* 0x080fe20000400000 */
[----:B------:R-:W-:Y:S01]  /*7620*/  F2FP.BF16.F32.PACK_AB R83, RZ, R83 ;  /* 0x00000053ff53723e */ /* 0x000fe200000010ff */
[--C-:B-1----:R-:W-:Y:S01]  /*7630*/  IMAD.X R81, R21, 0x1, R15.reuse, P2 ;  /* 0x0000000115517824 */ /* 0x102fe200010e060f */
[----:B------:R-:W-:Y:S01]  /*7640*/  ISETP.GT.AND P2, PT, R3, 0x1, P3 ;  /* 0x000000010300780c */ /* 0x000fe20001f44270 */
[----:B------:R-:W-:Y:S01]  /*7650*/  FMUL R76, R76, R98 ;  /* 0x000000624c4c7220 */ /* 0x000fe20000400000 */
[----:B------:R-:W-:Y:S01]  /*7660*/  F2FP.BF16.F32.PACK_AB R84, RZ, R84 ;  /* 0x00000054ff54723e */ /* 0x000fe200000010ff */
[-C--:B------:R-:W-:Y:S01]  /*7670*/  FMUL R77, R77, R98.reuse ;  /* 0x000000624d4d7220 */ /* 0x080fe20000400000 */
[----:B------:R-:W-:Y:S01]  /*7680*/  F2FP.BF16.F32.PACK_AB R85, RZ, R85 ;  /* 0x00000055ff55723e */ /* 0x000fe200000010ff */
[----:B------:R-:W-:Y:S01]  /*7690*/  FMUL R78, R78, R98 ;  /* 0x000000624e4e7220 */ /* 0x000fe20000400000 */
[----:B------:R-:W-:Y:S01]  /*76a0*/  F2FP.BF16.F32.PACK_AB R86, RZ, R86 ;  /* 0x00000056ff56723e */ /* 0x000fe200000010ff */
[-C--:B------:R-:W-:Y:S01]  /*76b0*/  FMUL R79, R79, R98.reuse ;  /* 0x000000624f4f7220 */ /* 0x080fe20000400000 */
[----:B------:R-:W-:Y:S01]  /*76c0*/  F2FP.BF16.F32.PACK_AB R87, RZ, R87 ;  /* 0x00000057ff57723e */ /* 0x000fe200000010ff */
[----:B------:R0:W-:Y:S01]  /*76d0*/  @P1 STG.E.U16 desc[UR46][R80.64], R82 ;  /* 0x0000005250001986 */ /* 0x0001e2000c10152e */
[C---:B------:R-:W-:Y:S01]  /*76e0*/  ISETP.GT.AND P1, PT, R3.reuse, 0x8, P0 ;  /* 0x000000080300780c */ /* 0x040fe20000724270 */
[----:B------:R-:W-:Y:S01]  /*76f0*/  FMUL R64, R64, R98 ;  /* 0x0000006240407220 */ /* 0x000fe20000400000 */
[----:B------:R-:W-:Y:S01]  /*7700*/  F2FP.BF16.F32.PACK_AB R72, RZ, R72 ;  /* 0x00000048ff48723e */ /* 0x000fe200000010ff */
[----:B------:R1:W-:Y:S01]  /*7710*/  @P2 STG.E.U16 desc[UR46][R80.64+0x2], R83 ;  /* 0x0000025350002986 */ /* 0x0003e2000c10152e */
[----:B------:R-:W-:Y:S01]  /*7720*/  ISETP.GT.AND P2, PT, R3, 0x9, P0 ;  /* 0x000000090300780c */ /* 0x000fe20000744270 */
[-C--:B------:R-:W-:Y:S01]  /*7730*/  FMUL R65, R65, R98.reuse ;  /* 0x0000006241417220 */ /* 0x080fe20000400000 */
[----:B------:R-:W-:Y:S01]  /*7740*/  PRMT R20, R72, 0x7610, R20 ;  /* 0x0000761048147816 */ /* 0x000fe20000000014 */
[-C--:B------:R-:W-:Y:S01]  /*7750*/  FMUL R66, R66, R98.reuse ;  /* 0x0000006242427220 */ /* 0x080fe20000400000 */
[----:B------:R-:W-:Y:S01]  /*7760*/  F2FP.BF16.F32.PACK_AB R73, RZ, R73 ;  /* 0x00000049ff49723e */ /* 0x000fe200000010ff */
[----:B------:R-:W-:Y:S01]  /*7770*/  FMUL R67, R67, R98 ;  /* 0x0000006243437220 */ /* 0x000fe20000400000 */
[----:B------:R-:W-:Y:S01]  /*7780*/  F2FP.BF16.F32.PACK_AB R74, RZ, R74 ;  /* 0x0000004aff4a723e */ /* 0x000fe200000010ff */
[-C--:B------:R-:W-:Y:S01]  /*7790*/  FMUL R68, R68, R98.reuse ;  /* 0x0000006244447220 */ /* 0x080fe20000400000 */
[----:B------:R-:W-:Y:S01]  /*77a0*/  F2FP.BF16.F32.PACK_AB R75, RZ, R75 ;  /* 0x0000004bff4b723e */ /* 0x000fe200000010ff */
[----:B------:R2:W-:Y:S01]  /*77b0*/  @P1 STG.E.U16 desc[UR46][R14.64+0x10], R84 ;  /* 0x000010540e001986 */ /* 0x0005e2000c10152e */
[----:B------:R-:W-:Y:S01]  /*77c0*/  ISETP.GT.AND P1, PT, R3, 0x8, P3 ;  /* 0x000000080300780c */ /* 0x000fe20001f24270 */
[----:B------:R-:W-:Y:S01]  /*77d0*/  FMUL R69, R69, R98 ;  /* 0x0000006245457220 */ /* 0x000fe20000400000 */
[----:B------:R-:W-:Y:S01]  /*77e0*/  F2FP.BF16.F32.PACK_AB R76, RZ, R76 ;  /* 0x0000004cff4c723e */ /* 0x000fe200000010ff */
[----:B0-----:R-:W-:Y:S01]  /*77f0*/  @P2 IMAD.MOV.U32 R82, RZ, RZ, R14 ;  /* 0x000000ffff522224 */ /* 0x001fe200078e000e */
[----:B------:R-:W-:Y:S01]  /*7800*/  F2FP.BF16.F32.PACK_AB R77, RZ, R77 ;  /* 0x0000004dff4d723e */ /* 0x000fe200000010ff */
[--C-:B-1----:R-:W-:Y:S01]  /*7810*/  @P2 IMAD.MOV.U32 R83, RZ, RZ, R15.reuse ;  /* 0x000000ffff532224 */ /* 0x102fe200078e000f */
[----:B------:R-:W-:Y:S01]  /*7820*/  F2FP.BF16.F32.PACK_AB R78, RZ, R78 ;  /* 0x0000004eff4e723e */ /* 0x000fe200000010ff */
[-C--:B------:R-:W-:Y:S01]  /*7830*/  FMUL R70, R70, R98.reuse ;  /* 0x0000006246467220 */ /* 0x080fe20000400000 */
[----:B------:R-:W-:Y:S01]  /*7840*/  F2FP.BF16.F32.PACK_AB R79, RZ, R79 ;  /* 0x0000004fff4f723e */ /* 0x000fe200000010ff */
[-C--:B------:R-:W-:Y:S01]  /*7850*/  FMUL R71, R71, R98.reuse ;  /* 0x0000006247477220 */ /* 0x080fe20000400000 */
[----:B------:R-:W-:Y:S01]  /*7860*/  @P2 STG.E.U16 desc[UR46][R82.64+0x12], R85 ;  /* 0x0000125552002986 */ /* 0x000fe2000c10152e */
[----:B------:R-:W-:Y:S01]  /*7870*/  ISETP.GT.AND P2, PT, R3, 0x9, P3 ;  /* 0x000000090300780c */ /* 0x000fe20001f44270 */
[----:B------:R-:W-:Y:S01]  /*7880*/  FMUL R56, R56, R98 ;  /* 0x0000006238387220 */ /* 0x000fe20000400000 */
[----:B------:R-:W-:Y:S01]  /*7890*/  F2FP.BF16.F32.PACK_AB R64, RZ, R64 ;  /* 0x00000040ff40723e */ /* 0x000fe200000010ff */
[----:B------:R-:W-:Y:S01]  /*78a0*/  @P1 STG.E.U16 desc[UR46][R80.64+0x10], R86 ;  /* 0x0000105650001986 */ /* 0x000fe2000c10152e */
[----:B--2---:R-:W-:Y:S01]  /*78b0*/  IADD3 R14, P1, R91, R14, RZ ;  /* 0x0000000e5b0e7210 */ /* 0x004fe20007f3e0ff */
[-C--:B------:R-:W-:Y:S01]  /*78c0*/  FMUL R57, R57, R98.reuse ;  /* 0x0000006239397220 */ /* 0x080fe20000400000 */
[----:B------:R-:W-:Y:S01]  /*78d0*/  F2FP.BF16.F32.PACK_AB R65, RZ, R65 ;  /* 0x00000041ff41723e */ /* 0x000fe200000010ff */
[----:B------:R-:W-:Y:S01]  /*78e0*/  FMUL R58, R58, R98 ;  /* 0x000000623a3a7220 */ /* 0x000fe20000400000 */
[----:B------:R-:W-:Y:S01]  /*78f0*/  F2FP.BF16.F32.PACK_AB R66, RZ, R66 ;  /* 0x00000042ff42723e */ /* 0x000fe200000010ff */
[----:B------:R-:W-:Y:S01]  /*7900*/  IMAD.X R15, R89, 0x1, R15, P1 ;  /* 0x00000001590f7824 */ /* 0x000fe200008e060f */
[----:B------:R-:W-:Y:S01]  /*7910*/  F2FP.BF16.F32.PACK_AB R67, RZ, R67 ;  /* 0x00000043ff43723e */ /* 0x000fe200000010ff */
[----:B------:R-:W-:Y:S01]  /*7920*/  FMUL R59, R59, R98 ;  /* 0x000000623b3b7220 */ /* 0x000fe20000400000 */
[----:B------:R-:W-:Y:S01]  /*7930*/  F2FP.BF16.F32.PACK_AB R68, RZ, R68 ;  /* 0x00000044ff44723e */ /* 0x000fe200000010ff */
[----:B------:R-:W-:Y:S01]  /*7940*/  @P2 STG.E.U16 desc[UR46][R80.64+0x12], R87 ;  /* 0x0000125750002986 */ /* 0x000fe2000c10152e */
[----:B------:R-:W-:Y:S01]  /*7950*/  ISETP.GT.AND P2, PT, R106, 0x100, PT ;  /* 0x000001006a00780c */ /* 0x000fe20003f44270 */
[-C--:B------:R-:W-:Y:S01]  /*7960*/  FMUL R60, R60, R98.reuse ;  /* 0x000000623c3c7220 */ /* 0x080fe20000400000 */
[----:B------:R-:W-:Y:S01]  /*7970*/  F2FP.BF16.F32.PACK_AB R69, RZ, R69 ;  /* 0x00000045ff45723e */ /* 0x000fe200000010ff */
[-C--:B------:R-:W-:Y:S01]  /*7980*/  FMUL R61, R61, R98.reuse ;  /* 0x000000623d3d7220 */ /* 0x080fe20000400000 */
[----:B------:R-:W-:Y:S01]  /*7990*/  ISETP.GT.AND P1, PT, R3, RZ, P2 ;  /* 0x000000ff0300720c */ /* 0x000fe20001724270 */
        /* <DEDUP_REMOVED lines=12> */
[----:B------:R-:W-:Y:S01]  /*7a60*/  @P1 STG.E.U16 desc[UR46][R14.64], R20 ;  /* 0x000000140e001986 */ /* 0x000fe2000c10152e */
        /* <DEDUP_REMOVED lines=11> */
[----:B------:R-:W-:Y:S01]  /*7b20*/  FMUL R41, R41, R98 ;  /* 0x0000006229297220 */ /* 0x000fe20000400000 */
[----:B------:R-:W-:Y:S01]  /*7b30*/  F2FP.BF16.F32.PACK_AB R49, RZ, R49 ;  /* 0x00000031ff31723e */ /* 0x000fe200000010ff */
[----:B------:R0:W-:Y:S01]  /*7b40*/  @P1 STG.E.U16 desc[UR46][R14.64+0x2], R73 ;  /* 0x000002490e001986 */ /* 0x0001e2000c10152e */
[----:B------:R-:W-:Y:S01]  /*7b50*/  IADD3 R72, P1, R23, R14, RZ ;  /* 0x0000000e17487210 */ /* 0x000fe20007f3e0ff */
        /* <DEDUP_REMOVED lines=10> */
[----:B0-----:R-:W-:Y:S01]  /*7c00*/  IMAD.X R73, R21, 0x1, R15, P1 ;  /* 0x0000000115497824 */ /* 0x001fe200008e060f */
        /* <DEDUP_REMOVED lines=13> */
[-C--:B------:R-:W-:Y:S01]  /*7ce0*/  FMUL R37, R37, R98.reuse ;  /* 0x0000006225257220 */ /* 0x080fe20000400000 */
[----:B------:R-:W-:Y:S01]  /*7cf0*/  F2FP.BF16.F32.PACK_AB R45, RZ, R45 ;  /* 0x0000002dff2d723e */ /* 0x000fe200000010ff */
[----:B------:R-:W-:Y:S01]  /*7d00*/  FMUL R38, R38, R98 ;  /* 0x0000006226267220 */ /* 0x000fe20000400000 */
        /* <DEDUP_REMOVED lines=19> */
[-C--:B------:R-:W-:Y:S01]  /*7e40*/  FMUL R30, R30, R98.reuse ;  /* 0x000000621e1e7220 */ /* 0x080fe20000400000 */
[----:B------:R-:W-:Y:S01]  /*7e50*/  F2FP.BF16.F32.PACK_AB R37, RZ, R37 ;  /* 0x00000025ff25723e */ /* 0x000fe200000010ff */
[----:B------:R-:W-:Y:S01]  /*7e60*/  FMUL R31, R31, R98 ;  /* 0x000000621f1f7220 */ /* 0x000fe20000400000 */
[----:B------:R-:W-:-:S02]  /*7e70*/  F2FP.BF16.F32.PACK_AB R38, RZ, R38 ;  /* 0x00000026ff26723e */ /* 0x000fc400000010ff */
[----:B------:R-:W-:Y:S02]  /*7e80*/  F2FP.BF16.F32.PACK_AB R39, RZ, R39 ;  /* 0x00000027ff27723e */ /* 0x000fe400000010ff */
[----:B------:R-:W-:Y:S02]  /*7e90*/  F2FP.BF16.F32.PACK_AB R24, RZ, R24 ;  /* 0x00000018ff18723e */ /* 0x000fe400000010ff */
[----:B------:R-:W-:Y:S01]  /*7ea0*/  F2FP.BF16.F32.PACK_AB R25, RZ, R25 ;  /* 0x00000019ff19723e */ /* 0x000fe200000010ff */
[----:B------:R-:W-:Y:S01]  /*7eb0*/  @P6 STG.E.U16 desc[UR46][R14.64+0x10], R76 ;  /* 0x0000104c0e006986 */ /* 0x000fe2000c10152e */
[----:B------:R-:W-:Y:S02]  /*7ec0*/  ISETP.GT.AND P6, PT, R3, 0x9, P2 ;  /* 0x000000090300780c */ /* 0x000fe400017c4270 */
[----:B------:R-:W-:Y:S02]  /*7ed0*/  F2FP.BF16.F32.PACK_AB R26, RZ, R26 ;  /* 0x0000001aff1a723e */ /* 0x000fe400000010ff */
[----:B------:R-:W-:-:S02]  /*7ee0*/  F2FP.BF16.F32.PACK_AB R27, RZ, R27 ;  /* 0x0000001bff1b723e */ /* 0x000fc400000010ff */
[----:B------:R-:W-:Y:S02]  /*7ef0*/  F2FP.BF16.F32.PACK_AB R28, RZ, R28 ;  /* 0x0000001cff1c723e */ /* 0x000fe400000010ff */
[----:B------:R-:W-:Y:S02]  /*7f00*/  F2FP.BF16.F32.PACK_AB R29, RZ, R29 ;  /* 0x0000001dff1d723e */ /* 0x000fe400000010ff */
[----:B------:R-:W-:Y:S02]  /*7f10*/  F2FP.BF16.F32.PACK_AB R30, RZ, R30 ;  /* 0x0000001eff1e723e */ /* 0x000fe400000010ff */
[----:B------:R-:W-:Y:S01]  /*7f20*/  F2FP.BF16.F32.PACK_AB R31, RZ, R31 ;  /* 0x0000001fff1f723e */ /* 0x000fe200000010ff */
[----:B------:R-:W-:Y:S01]  /*7f30*/  @P6 STG.E.U16 desc[UR46][R14.64+0x12], R77 ;  /* 0x0000124d0e006986 */ /* 0x000fe2000c10152e */
[----:B0-----:R-:W-:-:S05]  /*7f40*/  IADD3 R72, P6, R14, R23, RZ ;  /* 0x000000170e487210 */ /* 0x001fca0007fde0ff */
[----:B------:R-:W-:Y:S01]  /*7f50*/  IMAD.X R73, R15, 0x1, R21, P6 ;  /* 0x000000010f497824 */ /* 0x000fe200030e0615 */
[----:B------:R-:W-:-:S13]  /*7f60*/  ISETP.GT.AND P6, PT, R3, 0x8, P1 ;  /* 0x000000080300780c */ /* 0x000fda0000fc4270 */
[----:B------:R-:W-:Y:S01]  /*7f70*/  @P6 STG.E.U16 desc[UR46][R72.64+0x10], R78 ;  /* 0x0000104e48006986 */ /* 0x000fe2000c10152e */
[----:B------:R-:W-:-:S13]  /*7f80*/  ISETP.GT.AND P6, PT, R3, 0x9, P1 ;  /* 0x000000090300780c */ /* 0x000fda0000fc4270 */
[----:B------:R0:W-:Y:S01]  /*7f90*/  @P6 STG.E.U16 desc[UR46][R12.64+0x12], R79 ;  /* 0x0000124f0c006986 */ /* 0x0001e2000c10152e */
[----:B------:R-:W-:-:S13]  /*7fa0*/  ISETP.GT.AND P6, PT, R3, 0x10, P4 ;  /* 0x000000100300780c */ /* 0x000fda00027c4270 */
[----:B------:R-:W-:Y:S01]  /*7fb0*/  @P6 STG.E.U16 desc[UR46][R6.64+0x20], R64 ;  /* 0x0000204006006986 */ /* 0x000fe2000c10152e */
        /* <DEDUP_REMOVED lines=14> */
[----:B0-----:R-:W-:-:S05]  /*80a0*/  IADD3 R12, P6, R91, R10, RZ ;  /* 0x0000000a5b0c7210 */ /* 0x001fca0007fde0ff */
[----:B------:R-:W-:Y:S01]  /*80b0*/  IMAD.X R13, R11, 0x1, R89, P6 ;  /* 0x000000010b0d7824 */ /* 0x000fe200030e0659 */
[----:B------:R-:W-:-:S13]  /*80c0*/  ISETP.GT.AND P6, PT, R3, 0x10, P0 ;  /* 0x000000100300780c */ /* 0x000fda00007c4270 */
[----:B------:R-:W-:Y:S01]  /*80d0*/  @P6 STG.E.U16 desc[UR46][R10.64+0x20], R56 ;  /* 0x000020380a006986 */ /* 0x000fe2000c10152e */
[----:B------:R-:W-:-:S13]  /*80e0*/  ISETP.GT.AND P6, PT, R3, 0x11, P0 ;  /* 0x000000110300780c */ /* 0x000fda00007c4270 */
[----:B------:R-:W-:Y:S01]  /*80f0*/  @P6 STG.E.U16 desc[UR46][R10.64+0x22], R57 ;  /* 0x000022390a006986 */ /* 0x000fe2000c10152e */
[----:B------:R-:W-:-:S05]  /*8100*/  IADD3 R14, P6, R23, R10, RZ ;  /* 0x0000000a170e7210 */ /* 0x000fca0007fde0ff */
[----:B------:R-:W-:Y:S01]  /*8110*/  IMAD.X R15, R11, 0x1, R21, P6 ;  /* 0x000000010b0f7824 */ /* 0x000fe200030e0615 */
[----:B------:R-:W-:-:S05]  /*8120*/  IADD3 R20, P6, R23, R12, RZ ;  /* 0x0000000c17147210 */ /* 0x000fca0007fde0ff */
[----:B------:R-:W-:Y:S01]  /*8130*/  IMAD.X R21, R21, 0x1, R13, P6 ;  /* 0x0000000115157824 */ /* 0x000fe200030e060d */
        /* <DEDUP_REMOVED lines=36> */
[C---:B------:R-:W-:Y:S02]  /*8380*/  ISETP.GT.AND P6, PT, R3.reuse, 0x28, P4 ;  /* 0x000000280300780c */ /* 0x040fe400027c4270 */
[----:B------:R-:W-:-:S11]  /*8390*/  ISETP.GT.AND P4, PT, R3, 0x29, P4 ;  /* 0x000000290300780c */ /* 0x000fd60002784270 */
[----:B------:R-:W-:Y:S04]  /*83a0*/  @P6 STG.E.U16 desc[UR46][R6.64+0x50], R44 ;  /* 0x0000502c06006986 */ /* 0x000fe8000c10152e */
[----:B------:R0:W-:Y:S01]  /*83b0*/  @P4 STG.E.U16 desc[UR46][R6.64+0x52], R45 ;  /* 0x0000522d06004986 */ /* 0x0001e2000c10152e */
[C---:B------:R-:W-:Y:S02]  /*83c0*/  ISETP.GT.AND P4, PT, R3.reuse, 0x28, P5 ;  /* 0x000000280300780c */ /* 0x040fe40002f84270 */
[----:B------:R-:W-:-:S11]  /*83d0*/  ISETP.GT.AND P5, PT, R3, 0x29, P5 ;  /* 0x000000290300780c */ /* 0x000fd60002fa4270 */
[----:B------:R-:W-:Y:S01]  /*83e0*/  @P4 STG.E.U16 desc[UR46][R8.64+0x50], R46 ;  /* 0x0000502e08004986 */ /* 0x000fe2000c10152e */
[----:B------:R-:W-:-:S03]  /*83f0*/  ISETP.GT.AND P4, PT, R3, 0x20, P0 ;  /* 0x000000200300780c */ /* 0x000fc60000784270 */
[----:B------:R-:W-:Y:S01]  /*8400*/  @P5 STG.E.U16 desc[UR46][R8.64+0x52], R47 ;  /* 0x0000522f08005986 */ /* 0x000fe2000c10152e */
[----:B------:R-:W-:-:S09]  /*8410*/  ISETP.GT.AND P5, PT, R3, 0x21, P0 ;  /* 0x000000210300780c */ /* 0x000fd200007a4270 */
[----:B0-----:R-:W-:Y:S02]  /*8420*/  @P4 IMAD.MOV.U32 R6, RZ, RZ, R10 ;  /* 0x000000ffff064224 */ /* 0x001fe400078e000a */
[----:B------:R-:W-:-:S05]  /*8430*/  @P4 IMAD.MOV.U32 R7, RZ, RZ, R11 ;  /* 0x000000ffff074224 */ /* 0x000fca00078e000b */
[----:B------:R0:W-:Y:S01]  /*8440*/  @P4 STG.E.U16 desc[UR46][R6.64+0x40], R32 ;  /* 0x0000402006004986 */ /* 0x0001e2000c10152e */
[----:B------:R-:W-:Y:S01]  /*8450*/  ISETP.GT.AND P4, PT, R3, 0x20, P3 ;  /* 0x000000200300780c */ /* 0x000fe20001f84270 */
[----:B0-----:R-:W-:Y:S02]  /*8460*/  @P5 IMAD.MOV.U32 R6, RZ, RZ, R10 ;  /* 0x000000ffff065224 */ /* 0x001fe400078e000a */
[----:B------:R-:W-:-:S05]  /*8470*/  @P5 IMAD.MOV.U32 R7, RZ, RZ, R11 ;  /* 0x000000ffff075224 */ /* 0x000fca00078e000b */
[----:B------:R0:W-:Y:S01]  /*8480*/  @P5 STG.E.U16 desc[UR46][R6.64+0x42], R33 ;  /* 0x0000422106005986 */ /* 0x0001e2000c10152e */
[----:B------:R-:W-:-:S04]  /*8490*/  ISETP.GT.AND P5, PT, R3, 0x21, P3 ;  /* 0x000000210300780c */ /* 0x000fc80001fa4270 */
[----:B0-----:R-:W-:Y:S02]  /*84a0*/  @P4 IMAD.MOV.U32 R6, RZ, RZ, R14 ;  /* 0x000000ffff064224 */ /* 0x001fe400078e000e */
[----:B------:R-:W-:-:S05]  /*84b0*/  @P4 IMAD.MOV.U32 R7, RZ, RZ, R15 ;  /* 0x000000ffff074224 */ /* 0x000fca00078e000f */
[----:B------:R0:W-:Y:S01]  /*84c0*/  @P4 STG.E.U16 desc[UR46][R6.64+0x40], R34 ;  /* 0x0000402206004986 */ /* 0x0001e2000c10152e */
[C---:B------:R-:W-:Y:S02]  /*84d0*/  ISETP.GT.AND P4, PT, R3.reuse, 0x28, P0 ;  /* 0x000000280300780c */ /* 0x040fe40000784270 */
[----:B------:R-:W-:Y:S01]  /*84e0*/  ISETP.GT.AND P0, PT, R3, 0x29, P0 ;  /* 0x000000290300780c */ /* 0x000fe20000704270 */
        /* <DEDUP_REMOVED lines=8> */
[----:B------:R-:W-:-:S03]  /*8570*/  ISETP.GT.AND P4, PT, R3, 0x20, P2 ;  /* 0x000000200300780c */ /* 0x000fc60001784270 */
[----:B------:R-:W-:Y:S01]  /*8580*/  @P0 STG.E.U16 desc[UR46][R10.64+0x52], R37 ;  /* 0x000052250a000986 */ /* 0x000fe2000c10152e */
[----:B------:R-:W-:Y:S01]  /*8590*/  ISETP.GT.AND P0, PT, R3, 0x21, P2 ;  /* 0x000000210300780c */ /* 0x000fe20001704270 */
[----:B0-----:R-:W-:Y:S02]  /*85a0*/  @P5 IMAD.MOV.U32 R6, RZ, RZ, R14 ;  /* 0x000000ffff065224 */ /* 0x001fe400078e000e */
[----:B------:R-:W-:-:S05]  /*85b0*/  @P5 IMAD.MOV.U32 R7, RZ, RZ, R15 ;  /* 0x000000ffff075224 */ /* 0x000fca00078e000f */
[----:B------:R0:W-:Y:S01]  /*85c0*/  @P5 STG.E.U16 desc[UR46][R6.64+0x50], R38 ;  /* 0x0000502606005986 */ /* 0x0001e2000c10152e */
[----:B------:R-:W-:-:S03]  /*85d0*/  ISETP.GT.AND P5, PT, R3, 0x20, P1 ;  /* 0x000000200300780c */ /* 0x000fc60000fa4270 */
[----:B------:R1:W-:Y:S01]  /*85e0*/  @P3 STG.E.U16 desc[UR46][R14.64+0x52], R39 ;  /* 0x000052270e003986 */ /* 0x0003e2000c10152e */
[----:B------:R-:W-:-:S03]  /*85f0*/  ISETP.GT.AND P3, PT, R3, 0x21, P1 ;  /* 0x000000210300780c */ /* 0x000fc60000f64270 */
[----:B------:R1:W-:Y:S01]  /*8600*/  @P4 STG.E.U16 desc[UR46][R12.64+0x40], R24 ;  /* 0x000040180c004986 */ /* 0x0003e2000c10152e */
[C---:B------:R-:W-:Y:S02]  /*8610*/  ISETP.GT.AND P4, PT, R3.reuse, 0x28, P1 ;  /* 0x000000280300780c */ /* 0x040fe40000f84270 */
[C---:B------:R-:W-:Y:S01]  /*8620*/  ISETP.GT.AND P1, PT, R3.reuse, 0x29, P1 ;  /* 0x000000290300780c */ /* 0x040fe20000f24270 */
[----:B------:R1:W-:Y:S01]  /*8630*/  @P0 STG.E.U16 desc[UR46][R12.64+0x42], R25 ;  /* 0x000042190c000986 */ /* 0x0003e2000c10152e */
[C---:B------:R-:W-:Y:S02]  /*8640*/  ISETP.GT.AND P0, PT, R3.reuse, 0x28, P2 ;  /* 0x000000280300780c */ /* 0x040fe40001704270 */
[----:B------:R-:W-:Y:S01]  /*8650*/  ISETP.GT.AND P2, PT, R3, 0x29, P2 ;  /* 0x000000290300780c */ /* 0x000fe20001744270 */
[----:B------:R1:W-:Y:S04]  /*8660*/  @P5 STG.E.U16 desc[UR46][R4.64+0x40], R26 ;  /* 0x0000401a04005986 */ /* 0x0003e8000c10152e */
[----:B------:R1:W-:Y:S04]  /*8670*/  @P3 STG.E.U16 desc[UR46][R4.64+0x42], R27 ;  /* 0x0000421b04003986 */ /* 0x0003e8000c10152e */
[----:B0-----:R-:W-:-:S02]  /*8680*/  @P1 IMAD.MOV.U32 R6, RZ, RZ, R4 ;  /* 0x000000ffff061224 */ /* 0x001fc400078e0004 */
[----:B------:R-:W-:Y:S01]  /*8690*/  @P1 IMAD.MOV.U32 R7, RZ, RZ, R5 ;  /* 0x000000ffff071224 */ /* 0x000fe200078e0005 */
[----:B------:R1:W-:Y:S04]  /*86a0*/  @P0 STG.E.U16 desc[UR46][R12.64+0x50], R28 ;  /* 0x0000501c0c000986 */ /* 0x0003e8000c10152e */
[----:B------:R1:W-:Y:S04]  /*86b0*/  @P2 STG.E.U16 desc[UR46][R12.64+0x52], R29 ;  /* 0x0000521d0c002986 */ /* 0x0003e8000c10152e */
[----:B------:R1:W-:Y:S04]  /*86c0*/  @P4 STG.E.U16 desc[UR46][R4.64+0x50], R30 ;  /* 0x0000501e04004986 */ /* 0x0003e8000c10152e */
[----:B------:R1:W-:Y:S02]  /*86d0*/  @P1 STG.E.U16 desc[UR46][R6.64+0x52], R31 ;  /* 0x0000521f06001986 */ /* 0x0003e4000c10152e */
.L_x_168:
[----:B------:R-:W-:Y:S05]  /*86e0*/  BSYNC B0 ;  /* 0x0000000000007941 */ /* 0x000fea0003800000 */
.L_x_32:
[----:B------:R-:W-:Y:S01]  /*86f0*/  IADD3 R16, P0, R16, UR44, RZ ;  /* 0x0000002c10107c10 */ /* 0x000fe2000ff1e0ff */
[----:B------:R-:W-:Y:S01]  /*8700*/  ULDC.64 UR4, c[0x0][0x650] ;  /* 0x0001940000047ab9 */ /* 0x000fe20000000a00 */
[----:B------:R-:W-:Y:S01]  /*8710*/  PRMT R3, RZ, 0x7610, R3 ;  /* 0x00007610ff037816 */ /* 0x000fe20000000003 */
[----:B----4-:R-:W-:Y:S01]  /*8720*/  IMAD.MOV.U32 R104, RZ, RZ, -0x1 ;  /* 0xffffffffff687424 */ /* 0x010fe200078e00ff */
[----:B------:R-:W-:Y:S01]  /*8730*/  IADD3.X R17, R17, UR38, RZ, P0, !PT ;  /* 0x0000002611117c10 */ /* 0x000fe200087fe4ff */
[----:B------:R-:W-:Y:S01]  /*8740*/  IMAD.MOV.U32 R23, RZ, RZ, -0x1 ;  /* 0xffffffffff177424 */ /* 0x000fe200078e00ff */
[----:B------:R-:W-:-:S04]  /*8750*/  ISETP.GE.U32.AND P0, PT, R16, UR4, PT ;  /* 0x0000000410007c0c */ /* 0x000fc8000bf06070 */
[----:B------:R-:W-:-:S13]  /*8760*/  ISETP.GE.U32.AND.EX P0, PT, R17, UR5, PT, P0 ;  /* 0x0000000511007c0c */ /* 0x000fda000bf06100 */
[----:B------:R-:W-:Y:S05]  /*8770*/  @P0 BRA `(.L_x_169) ;  /* 0x0000000400640947 */ /* 0x000fea0003800000 */
[----:B-1----:R-:W1:Y:S01]  /*8780*/  S2R R12, SR_CTAID.X ;  /* 0x00000000000c7919 */ /* 0x002e620000002500 */
[----:B0-23--:R-:W0:Y:S01]  /*8790*/  LDC.64 R10, c[0x0][0x628] ;  /* 0x00018a00ff0a7b82 */ /* 0x00de220000000a00 */
[----:B------:R-:W-:Y:S01]  /*87a0*/  ULDC UR4, c[0x0][0x150] ;  /* 0x0000540000047ab9 */ /* 0x000fe20000000800 */
[----:B------:R-:W-:Y:S01]  /*87b0*/  IMAD.MOV.U32 R8, RZ, RZ, R16 ;  /* 0x000000ffff087224 */ /* 0x000fe200078e0010 */
[----:B------:R-:W2:Y:S01]  /*87c0*/  S2R R24, SR_CTAID.Y ;  /* 0x0000000000187919 */ /* 0x000ea20000002600 */
[----:B------:R-:W-:-:S04]  /*87d0*/  IMAD.MOV.U32 R9, RZ, RZ, R17 ;  /* 0x000000ffff097224 */ /* 0x000fc800078e0011 */
[----:B------:R-:W3:Y:S08]  /*87e0*/  LDC R21, c[0x0][0x144] ;  /* 0x00005100ff157b82 */ /* 0x000ef00000000800 */
[----:B------:R-:W4:Y:S08]  /*87f0*/  LDC R0, c[0x0][0x630] ;  /* 0x00018c00ff007b82 */ /* 0x000f300000000800 */
[----:B------:R-:W2:Y:S01]  /*8800*/  LDC.64 R14, c[0x0][0x620] ;  /* 0x00018800ff0e7b82 */ /* 0x000ea20000000a00 */
[----:B0-----:R-:W-:-:S04]  /*8810*/  ISETP.NE.U32.AND P0, PT, R10, RZ, PT ;  /* 0x000000ff0a00720c */ /* 0x001fc80003f05070 */
[----:B------:R-:W-:Y:S02]  /*8820*/  ISETP.NE.AND.EX P0, PT, R11, RZ, PT, P0 ;  /* 0x000000ff0b00720c */ /* 0x000fe40003f05300 */
[----:B-1----:R-:W-:-:S05]  /*8830*/  I2FP.F32.U32 R3, R12 ;  /* 0x0000000c00037245 */ /* 0x002fca0000201000 */
[----:B------:R-:W-:-:S04]  /*8840*/  FMUL R3, R3, UR4 ;  /* 0x0000000403037c20 */ /* 0x000fc80008400000 */
[----:B------:R0:W1:Y:S02]  /*8850*/  F2I.U32.TRUNC.NTZ R20, R3 ;  /* 0x0000000300147305 */ /* 0x000064000020f000 */
[----:B---34-:R-:W-:Y:S05]  /*8860*/  @!P0 BRA `(.L_x_170) ;  /* 0x0000000000288947 */ /* 0x018fea0003800000 */
[----:B0-----:R-:W0:Y:S02]  /*8870*/  LDC R3, c[0x0][0x634] ;  /* 0x00018d00ff037b82 */ /* 0x001e240000000800 */
        /* <DEDUP_REMOVED lines=9> */
.L_x_170:
[----:B------:R-:W3:Y:S01]  /*8910*/  LDC.64 R28, c[0x0][0x640] ;  /* 0x00019000ff1c7b82 */ /* 0x000ee20000000a00 */
[-CC-:B------:R-:W-:Y:S01]  /*8920*/  SHF.R.U64 R23, R8, R0.reuse, R9.reuse ;  /* 0x0000000008177219 */ /* 0x180fe20000001209 */
[----:B-1----:R-:W-:Y:S01]  /*8930*/  IMAD.MOV R20, RZ, RZ, -R20 ;  /* 0x000000ffff147224 */ /* 0x002fe200078e0a14 */
[----:B------:R-:W-:Y:S01]  /*8940*/  SHF.R.U32.HI R0, RZ, R0, R9 ;  /* 0x00000000ff007219 */ /* 0x000fe20000011609 */
[----:B------:R-:W-:Y:S01]  /*8950*/  ULDC UR4, c[0x0][0x154] ;  /* 0x0000550000047ab9 */ /* 0x000fe20000000800 */
[----:B0-----:R-:W-:Y:S01]  /*8960*/  IADD3 R3, P0, RZ, -R23, RZ ;  /* 0x80000017ff037210 */ /* 0x001fe20007f1e0ff */
[----:B------:R-:W-:Y:S02]  /*8970*/  IMAD R21, R21, R20, R12 ;  /* 0x0000001415157224 */ /* 0x000fe400078e020c */
[----:B------:R-:W0:Y:S01]  /*8980*/  LDC R6, c[0x0][0x618] ;  /* 0x00018600ff067b82 */ /* 0x000e220000000800 */
[----:B------:R-:W-:Y:S02]  /*8990*/  IMAD.MOV.U32 R7, RZ, RZ, 0x1 ;  /* 0x00000001ff077424 */ /* 0x000fe400078e00ff */
[----:B------:R-:W-:-:S04]  /*89a0*/  IMAD.X R5, RZ, RZ, ~R0, P0 ;  /* 0x000000ffff057224 */ /* 0x000fc800000e0e00 */
[-C--:B--2---:R-:W-:Y:S01]  /*89b0*/  IMAD R0, R5, R14.reuse, RZ ;  /* 0x0000000e05007224 */ /* 0x084fe200078e02ff */
[----:B------:R-:W1:Y:S01]  /*89c0*/  LDC R8, c[0x0][0x608] ;  /* 0x00018200ff087b82 */ /* 0x000e620000000800 */
[----:B------:R-:W-:-:S04]  /*89d0*/  IMAD.WIDE.U32 R4, R3, R14, R16 ;  /* 0x0000000e03047225 */ /* 0x000fc800078e0010 */
[----:B------:R-:W-:Y:S01]  /*89e0*/  IMAD R3, R3, R15, R0 ;  /* 0x0000000f03037224 */ /* 0x000fe200078e0200 */
[----:B------:R-:W-:Y:S02]  /*89f0*/  I2FP.F32.U32 R0, R24 ;  /* 0x0000001800007245 */ /* 0x000fe40000201000 */
[----:B------:R-:W2:Y:S01]  /*8a00*/  LDC R26, c[0x0][0x658] ;  /* 0x00019600ff1a7b82 */ /* 0x000ea20000000800 */
[----:B------:R-:W-:Y:S01]  /*8a10*/  IMAD.IADD R3, R5, 0x1, R3 ;  /* 0x0000000105037824 */ /* 0x000fe200078e0203 */
[----:B---3--:R-:W-:Y:S01]  /*8a20*/  ISETP.NE.U32.AND P0, PT, R28, RZ, PT ;  /* 0x000000ff1c00720c */ /* 0x008fe20003f05070 */
[----:B------:R-:W-:Y:S01]  /*8a30*/  FMUL R0, R0, UR4 ;  /* 0x0000000400007c20 */ /* 0x000fe20008400000 */
[----:B------:R-:W-:Y:S02]  /*8a40*/  IMAD.MOV.U32 R5, RZ, RZ, -0x1 ;  /* 0xffffffffff057424 */ /* 0x000fe400078e00ff */
[----:B------:R-:W-:Y:S01]  /*8a50*/  ISETP.NE.AND.EX P0, PT, R29, RZ, PT, P0 ;  /* 0x000000ff1d00720c */ /* 0x000fe20003f05300 */
[----:B------:R3:W4:Y:S01]  /*8a60*/  F2I.U32.TRUNC.NTZ R13, R0 ;  /* 0x00000000000d7305 */ /* 0x000722000020f000 */
[----:B------:R-:W3:Y:S01]  /*8a70*/  LDC R15, c[0x0][0x148] ;  /* 0x00005200ff0f7b82 */ /* 0x000ee20000000800 */
[----:B0-----:R-:W-:-:S02]  /*8a80*/  SHF.R.U64 R12, R4, R6, R3 ;  /* 0x00000006040c7219 */ /* 0x001fc40000001203 */
[----:B------:R-:W-:-:S05]  /*8a90*/  SHF.R.U32.HI R3, RZ, R6, R3 ;  /* 0x00000006ff037219 */ /* 0x000fca0000011603 */
[----:B------:R-:W0:Y:S01]  /*8aa0*/  LDC R20, c[0x0][0x600] ;  /* 0x00018000ff147b82 */ /* 0x000e220000000800 */
[-CC-:B-1----:R-:W-:Y:S02]  /*8ab0*/  SHF.R.U64 R10, R12, R8.reuse, R3.reuse ;  /* 0x000000080c0a7219 */ /* 0x182fe40000001203 */
[----:B------:R-:W-:-:S05]  /*8ac0*/  SHF.R.U32.HI R3, RZ, R8, R3 ;  /* 0x00000008ff037219 */ /* 0x000fca0000011603 */
[----:B------:R-:W1:Y:S01]  /*8ad0*/  LDC R27, c[0x0][0x648] ;  /* 0x00019200ff1b7b82 */ /* 0x000e620000000800 */
[-C--:B--2---:R-:W-:Y:S02]  /*8ae0*/  SHF.L.U32 R4, R5, R26.reuse, RZ ;  /* 0x0000001a05047219 */ /* 0x084fe400000006ff */
[-CC-:B------:R-:W-:Y:S02]  /*8af0*/  SHF.R.U64 R14, R10, R26.reuse, R3.reuse ;  /* 0x0000001a0a0e7219 */ /* 0x180fe40000001203 */
[----:B------:R-:W-:Y:S02]  /*8b00*/  SHF.R.U32.HI R5, RZ, R26, R3 ;  /* 0x0000001aff057219 */ /* 0x000fe40000011603 */
[----:B------:R-:W-:Y:S01]  /*8b10*/  LOP3.LUT R25, RZ, R4, RZ, 0x33, !PT ;  /* 0x00000004ff197212 */ /* 0x000fe200078e33ff */
[----:B------:R-:W2:Y:S01]  /*8b20*/  LDC R30, c[0x0][0x638] ;  /* 0x00018e00ff1e7b82 */ /* 0x000ea20000000800 */
[----:B------:R-:W-:Y:S01]  /*8b30*/  SHF.L.U32 R26, R7, R26, RZ ;  /* 0x0000001a071a7219 */ /* 0x000fe200000006ff */
[----:B------:R-:W-:-:S06]  /*8b40*/  IMAD.MOV.U32 R4, RZ, RZ, R14 ;  /* 0x000000ffff047224 */ /* 0x000fcc00078e000e */
[----:B------:R-:W0:Y:S01]  /*8b50*/  LDC R31, c[0x0][0x610] ;  /* 0x00018400ff1f7b82 */ /* 0x000e220000000800 */
[----:B----4-:R-:W-:Y:S05]  /*8b60*/  @!P0 BRA `(.L_x_171) ;  /* 0x0000000000288947 */ /* 0x010fea0003800000 */
        /* <DEDUP_REMOVED lines=10> */
.L_x_171:
[----:B------:R-:W-:Y:S01]  /*8c10*/  ISETP.NE.AND P0, PT, R2, 0x1, PT ;  /* 0x000000010200780c */ /* 0x000fe20003f05270 */
[----:B0-----:R-:W-:Y:S01]  /*8c20*/  VIADD R7, R20, 0xffffffff ;  /* 0xffffffff14077836 */ /* 0x001fe20000000000 */
[----:B-1-3--:R-:W-:Y:S01]  /*8c30*/  SHF.R.U64 R0, R4, R27, R5 ;  /* 0x0000001b04007219 */ /* 0x00afe20000001205 */
[----:B------:R-:W-:Y:S01]  /*8c40*/  IMAD.MOV R13, RZ, RZ, -R13 ;  /* 0x000000ffff0d7224 */ /* 0x000fe200078e0a0d */
[----:B------:R-:W-:Y:S01]  /*8c50*/  LOP3.LUT R5, R10, R25, RZ, 0xc0, !PT ;  /* 0x000000190a057212 */ /* 0x000fe200078ec0ff */
[----:B------:R-:W-:Y:S01]  /*8c60*/  IMAD.MOV.U32 R4, RZ, RZ, 0x1 ;  /* 0x00000001ff047424 */ /* 0x000fe200078e00ff */
[----:B------:R-:W-:Y:S01]  /*8c70*/  LOP3.LUT R12, R12, R7, RZ, 0xc0, !PT ;  /* 0x000000070c0c7212 */ /* 0x000fe200078ec0ff */
[----:B------:R-:W-:Y:S02]  /*8c80*/  IMAD.MOV R3, RZ, RZ, -R0 ;  /* 0x000000ffff037224 */ /* 0x000fe400078e0a00 */
[----:B------:R-:W-:Y:S02]  /*8c90*/  IMAD R0, R26, R0, R5 ;  /* 0x000000001a007224 */ /* 0x000fe400078e0205 */
[----:B--2---:R-:W-:-:S02]  /*8ca0*/  IMAD R3, R3, R30, R14 ;  /* 0x0000001e03037224 */ /* 0x004fc400078e020e */
[----:B------:R-:W-:Y:S02]  /*8cb0*/  @P0 IMAD R21, R15, R13, R24 ;  /* 0x0000000d0f150224 */ /* 0x000fe400078e0218 */
[----:B------:R-:W-:Y:S01]  /*8cc0*/  IMAD R5, R3, R20, R12 ;  /* 0x0000001403057224 */ /* 0x000fe200078e020c */
[----:B------:R-:W-:Y:S01]  /*8cd0*/  PRMT R3, R4, 0x7610, R3 ;  /* 0x0000761004037816 */ /* 0x000fe20000000003 */
[----:B------:R-:W-:-:S05]  /*8ce0*/  IMAD R0, R0, R31, R21 ;  /* 0x0000001f00007224 */ /* 0x000fca00078e0215 */
[----:B------:R-:W-:Y:S02]  /*8cf0*/  SEL R104, R5, R0, !P0 ;  /* 0x0000000005687207 */ /* 0x000fe40004000000 */
[----:B------:R-:W-:-:S07]  /*8d00*/  SEL R0, R0, R5, !P0 ;  /* 0x0000000500007207 */ /* 0x000fce0004000000 */
.L_x_169:
[----:B------:R-:W-:Y:S01]  /*8d10*/  LOP3.LUT P0, RZ, R3, 0xff, RZ, 0xc0, !PT ;  /* 0x000000ff03ff7812 */ /* 0x000fe2000780c0ff */
[----:B------:R-:W-:-:S12]  /*8d20*/  IMAD.MOV.U32 R105, RZ, RZ, R0 ;  /* 0x000000ffff697224 */ /* 0x000fd800078e0000 */
[----:B------:R-:W-:Y:S05]  /*8d30*/  @P0 BRA `(.L_x_172) ;  /* 0xffffff8400a80947 */ /* 0x000fea000383ffff */
[----:B------:R-:W-:Y:S05]  /*8d40*/  EXIT ;  /* 0x000000000000794d */ /* 0x000fea0003800000 */
.L_x_7:
        /* <DEDUP_REMOVED lines=26> */
.L_x_174:
[----:B------:R-:W0:Y:S01]  /*8ef0*/  LDC.64 R30, c[0x0][0x640] ;  /* 0x00019000ff1e7b82 */ /* 0x000e220000000a00 */
[-CC-:B------:R-:W-:Y:S01]  /*8f00*/  SHF.R.U64 R21, R14, R8.reuse, R15.reuse ;  /* 0x000000080e157219 */ /* 0x180fe2000000120f */
[----:B------:R-:W-:Y:S01]  /*8f10*/  IMAD.MOV.U32 R27, RZ, RZ, 0x1 ;  /* 0x00000001ff1b7424 */ /* 0x000fe200078e00ff */
[----:B------:R-:W-:Y:S02]  /*8f20*/  SHF.R.U32.HI R7, RZ, R8, R15 ;  /* 0x00000008ff077219 */ /* 0x000fe4000001160f */
[----:B------:R-:W-:-:S03]  /*8f30*/  IADD3 R13, P0, RZ, -R21, RZ ;  /* 0x80000015ff0d7210 */ /* 0x000fc60007f1e0ff */
[----:B------:R-:W1:Y:S02]  /*8f40*/  LDC R12, c[0x0][0x618] ;  /* 0x00018600ff0c7b82 */ /* 0x000e640000000800 */
[----:B------:R-:W-:Y:S02]  /*8f50*/  IMAD.X R7, RZ, RZ, ~R7, P0 ;  /* 0x000000ffff077224 */ /* 0x000fe400000e0e07 */
[----:B------:R-:W-:-:S04]  /*8f60*/  IMAD.WIDE.U32 R10, R13, R22, R16 ;  /* 0x000000160d0a7225 */ /* 0x000fc800078e0010 */
[----:B------:R-:W2:Y:S01]  /*8f70*/  LDC R14, c[0x0][0x608] ;  /* 0x00018200ff0e7b82 */ /* 0x000ea20000000800 */
[----:B------:R-:W-:-:S04]  /*8f80*/  IMAD R8, R7, R22, RZ ;  /* 0x0000001607087224 */ /* 0x000fc800078e02ff */
[----:B------:R-:W-:-:S03]  /*8f90*/  IMAD R7, R13, R23, R8 ;  /* 0x000000170d077224 */ /* 0x000fc600078e0208 */
[----:B------:R-:W3:Y:S01]  /*8fa0*/  LDC R28, c[0x0][0x658] ;  /* 0x00019600ff1c7b82 */ /* 0x000ee20000000800 */
[----:B------:R-:W-:Y:S01]  /*8fb0*/  IMAD.IADD R7, R11, 0x1, R7 ;  /* 0x000000010b077824 */ /* 0x000fe200078e0207 */
[----:B0-----:R-:W-:Y:S01]  /*8fc0*/  ISETP.NE.U32.AND P0, PT, R30, RZ, PT ;  /* 0x000000ff1e00720c */ /* 0x001fe20003f05070 */
[----:B------:R-:W-:-:S03]  /*8fd0*/  IMAD.MOV.U32 R11, RZ, RZ, -0x1 ;  /* 0xffffffffff0b7424 */ /* 0x000fc600078e00ff */
        /* <DEDUP_REMOVED lines=8> */
[-C--:B---3--:R-:W-:Y:S02]  /*9060*/  SHF.L.U32 R10, R11, R28.reuse, RZ ;  /* 0x0000001c0b0a7219 */ /* 0x088fe400000006ff */
[--C-:B------:R-:W-:Y:S02]  /*9070*/  SHF.R.U64 R26, R22, R28, R7.reuse ;  /* 0x0000001c161a7219 */ /* 0x100fe40000001207 */
[----:B------:R-:W-:Y:S02]  /*9080*/  LOP3.LUT R29, RZ, R10, RZ, 0x33, !PT ;  /* 0x0000000aff1d7212 */ /* 0x000fe400078e33ff */
[----:B------:R-:W-:Y:S01]  /*9090*/  SHF.R.U32.HI R11, RZ, R28, R7 ;  /* 0x0000001cff0b7219 */ /* 0x000fe20000011607 */
[----:B------:R-:W3:Y:S01]  /*90a0*/  LDC R32, c[0x0][0x610] ;  /* 0x00018400ff207b82 */ /* 0x000ee20000000800 */
[----:B------:R-:W-:Y:S01]  /*90b0*/  IMAD.MOV.U32 R10, RZ, RZ, R26 ;  /* 0x000000ffff0a7224 */ /* 0x000fe200078e001a */
[----:B------:R-:W-:Y:S06]  /*90c0*/  @!P0 BRA `(.L_x_175) ;  /* 0x0000000000288947 */ /* 0x000fec0003800000 */
        /* <DEDUP_REMOVED lines=10> */
.L_x_175:
[----:B------:R-:W-:Y:S02]  /*9170*/  ISETP.NE.AND P0, PT, R2, 0x1, PT ;  /* 0x000000010200780c */ /* 0x000fe40003f05270 */
[----:B-1----:R-:W-:Y:S01]  /*9180*/  SHF.R.U64 R8, R10, R8, R11 ;  /* 0x000000080a087219 */ /* 0x002fe2000000120b */
[----:B0-----:R-:W-:Y:S01]  /*9190*/  VIADD R11, R23, 0xffffffff ;  /* 0xffffffff170b7836 */ /* 0x001fe20000000000 */
[----:B------:R-:W-:Y:S02]  /*91a0*/  SHF.L.U32 R27, R27, R28, RZ ;  /* 0x0000001c1b1b7219 */ /* 0x000fe400000006ff */
[----:B------:R-:W-:Y:S01]  /*91b0*/  LOP3.LUT R5, R22, R29, RZ, 0xc0, !PT ;  /* 0x0000001d16057212 */ /* 0x000fe200078ec0ff */
[----:B------:R-:W-:-:S04]  /*91c0*/  IMAD.MOV R7, RZ, RZ, -R8 ;  /* 0x000000ffff077224 */ /* 0x000fc800078e0a08 */
[----:B------:R-:W-:Y:S02]  /*91d0*/  IMAD R5, R27, R8, R5 ;  /* 0x000000081b057224 */ /* 0x000fe400078e0205 */
[----:B------:R-:W-:Y:S01]  /*91e0*/  @P0 IMAD R6, R9, R24, R4 ;  /* 0x0000001809060224 */ /* 0x000fe200078e0204 */
[----:B------:R-:W-:Y:S01]  /*91f0*/  LOP3.LUT R9, R20, R11, RZ, 0xc0, !PT ;  /* 0x0000000b14097212 */ /* 0x000fe200078ec0ff */
[----:B--2---:R-:W-:Y:S02]  /*9200*/  IMAD R4, R7, R25, R26 ;  /* 0x0000001907047224 */ /* 0x004fe400078e021a */
[----:B---3--:R-:W-:Y:S02]  /*9210*/  IMAD R6, R5, R32, R6 ;  /* 0x0000002005067224 */ /* 0x008fe400078e0206 */
[----:B------:R-:W-:Y:S02]  /*9220*/  IMAD R5, R4, R23, R9 ;  /* 0x0000001704057224 */ /* 0x000fe400078e0209 */
[----:B------:R-:W-:-:S02]  /*9230*/  IMAD.MOV.U32 R8, RZ, RZ, 0x1 ;  /* 0x00000001ff087424 */ /* 0x000fc400078e00ff */
[----:B------:R-:W-:Y:S01]  /*9240*/  IMAD.MOV.U32 R7, RZ, RZ, R21 ;  /* 0x000000ffff077224 */ /* 0x000fe200078e0015 */
[----:B------:R-:W-:Y:S02]  /*9250*/  SEL R19, R5, R6, !P0 ;  /* 0x0000000605137207 */ /* 0x000fe40004000000 */
[----:B------:R-:W-:-:S07]  /*9260*/  SEL R20, R6, R5, !P0 ;  /* 0x0000000506147207 */ /* 0x000fce0004000000 */
.L_x_173:
[----:B------:R-:W-:-:S08]  /*9270*/  NOP ;  /* 0x0000000000007918 */ /* 0x000fd00000000000 */
[----:B------:R-:W0:-:S00]  /*9280*/  USETMAXREG.DEALLOC.CTAPOOL 0x28 ;  /* 0x00000028000079c8 */ /* 0x000e0000080e0500 */
[----:B0-----:R-:W-:-:S13]  /*9290*/  ISETP.NE.AND P0, PT, R3, RZ, PT ;  /* 0x000000ff0300720c */ /* 0x001fda0003f05270 */
[----:B------:R-:W-:Y:S05]  /*92a0*/  @P0 EXIT ;  /* 0x000000000000094d */ /* 0x000fea0003800000 */
[----:B------:R-:W-:Y:S01]  /*92b0*/  LOP3.LUT P0, RZ, R8, 0xff, RZ, 0xc0, !PT ;  /* 0x000000ff08ff7812 */ /* 0x000fe2000780c0ff */
[----:B------:R-:W-:Y:S02]  /*92c0*/  IMAD.MOV.U32 R3, RZ, RZ, 0x1 ;  /* 0x00000001ff037424 */ /* 0x000fe400078e00ff */
[----:B------:R-:W-:-:S10]  /*92d0*/  IMAD.MOV.U32 R8, RZ, RZ, RZ ;  /* 0x000000ffff087224 */ /* 0x000fd400078e00ff */
[----:B------:R-:W-:Y:S05]  /*92e0*/  @!P0 BRA `(.L_x_176) ;  /* 0x0000000c00248947 */ /* 0x000fea0003800000 */
[----:B------:R-:W0:Y:S01]  /*92f0*/  LDC R3, c[0x0][0x28c] ;  /* 0x0000a300ff037b82 */ /* 0x000e220000000800 */
[----:B------:R-:W1:Y:S01]  /*9300*/  S2R R10, SR_CgaCtaId ;  /* 0x00000000000a7919 */ /* 0x000e620000008800 */
[----:B------:R-:W-:Y:S01]  /*9310*/  ULDC UR5, c[0x0][0x658] ;  /* 0x0001960000057ab9 */ /* 0x000fe20000000800 */
[----:B------:R-:W-:Y:S01]  /*9320*/  UMOV UR6, 0xffffffff ;  /* 0xffffffff00067882 */ /* 0x000fe20000000000 */
[----:B------:R-:W-:Y:S01]  /*9330*/  BSSY B0, `(.L_x_176) ;  /* 0x00000c4000007945 */ /* 0x000fe20003800000 */
[----:B------:R-:W-:Y:S01]  /*9340*/  USHF.L.U32 UR6, UR6, UR5, URZ ;  /* 0x0000000506067299 */ /* 0x000fe2000800063f */
[----:B------:R-:W-:Y:S01]  /*9350*/  IMAD.MOV.U32 R11, RZ, RZ, 0x1 ;  /* 0x00000001ff0b7424 */ /* 0x000fe200078e00ff */
[----:B------:R-:W-:Y:S01]  /*9360*/  LOP3.LUT R13, R18, 0x2, RZ, 0xfc, !PT ;  /* 0x00000002120d7812 */ /* 0x000fe200078efcff */
[----:B------:R-:W-:Y:S01]  /*9370*/  IMAD.MOV.U32 R8, RZ, RZ, RZ ;  /* 0x000000ffff087224 */ /* 0x000fe200078e00ff */
[----:B------:R-:W-:Y:S01]  /*9380*/  ULDC UR4, c[0x0][0x600] ;  /* 0x0001800000047ab9 */ /* 0x000fe20000000800 */
[----:B------:R-:W-:Y:S01]  /*9390*/  UMOV UR7, 0x1 ;  /* 0x0000000100077882 */ /* 0x000fe20000000000 */
[----:B------:R-:W-:-:S02]  /*93a0*/  UIADD3 UR15, UR4, -0x1, URZ ;  /* 0xffffffff040f7890 */ /* 0x000fc4000fffe03f */
[----:B------:R-:W-:Y:S02]  /*93b0*/  USHF.L.U32 UR17, UR7, UR5, URZ ;  /* 0x0000000507117299 */ /* 0x000fe4000800063f */
[----:B------:R-:W-:Y:S01]  /*93c0*/  ULOP3.LUT UR16, URZ, UR6, URZ, 0x33, !UPT ;  /* 0x000000063f107292 */ /* 0x000fe2000f8e333f */
[----:B------:R-:W-:Y:S01]  /*93d0*/  ULDC.64 UR20, c[0x0][0x198] ;  /* 0x0000660000147ab9 */ /* 0x000fe20000000a00 */
[----:B0-----:R-:W-:-:S05]  /*93e0*/  VIADD R3, R3, 0x3f ;  /* 0x0000003f03037836 */ /* 0x001fca0000000000 */
[----:B------:R-:W-:-:S04]  /*93f0*/  SHF.R.S32.HI R4, RZ, 0x1f, R3 ;  /* 0x0000001fff047819 */ /* 0x000fc80000011403 */
[----:B------:R-:W-:Y:S01]  /*9400*/  LEA.HI R4, R4, R3, RZ, 0x6 ;  /* 0x0000000304047211 */ /* 0x000fe200078f30ff */
[----:B------:R-:W-:Y:S01]  /*9410*/  IMAD.MOV.U32 R3, RZ, RZ, 0x1 ;  /* 0x00000001ff037424 */ /* 0x000fe200078e00ff */
[----:B-1----:R-:W-:Y:S02]  /*9420*/  LOP3.LUT R10, R10, 0x1, RZ, 0xc0, !PT ;  /* 0x000000010a0a7812 */ /* 0x002fe400078ec0ff */
[----:B------:R-:W-:-:S05]  /*9430*/  SHF.R.S32.HI R9, RZ, 0x6, R4 ;  /* 0x00000006ff097819 */ /* 0x000fca0000011404 */
[----:B------:R-:W-:-:S07]  /*9440*/  VIADD R12, R9, 0x1 ;  /* 0x00000001090c7836 */ /* 0x000fce0000000000 */
.L_x_187:
[----:B------:R-:W-:-:S03]  /*9450*/  UMOV UR4, 0xffffffff ;  /* 0xffffffff00047882 */ /* 0x000fc60000000000 */
[----:B------:R-:W-:Y:S05]  /*9460*/  BRA.DIV UR4, `(.L_x_177) ;  /* 0x0000000e04b07947 */ /* 0x000fea000b800000 */
[----:B------:R-:W-:-:S13]  /*9470*/  ELECT P6, URZ, PT ;  /* 0x00000000003f782f */ /* 0x000fda00038c0000 */
.L_x_198:
[----:B------:R-:W0:Y:S01]  /*9480*/  LDC R4, c[0x0][0x28c] ;  /* 0x0000a300ff047b82 */ /* 0x000e220000000800 */
[----:B------:R-:W-:Y:S01]  /*9490*/  BSSY B1, `(.L_x_178) ;  /* 0x000003a000017945 */ /* 0x000fe20003800000 */
[----:B0-----:R-:W-:-:S13]  /*94a0*/  ISETP.LT.OR P6, PT, R4, 0x1, !P6 ;  /* 0x000000010400780c */ /* 0x001fda00077c1670 */
[----:B------:R-:W-:Y:S05]  /*94b0*/  @P6 BRA `(.L_x_179) ;  /* 0x0000000000dc6947 */ /* 0x000fea0003800000 */
[----:B------:R-:W-:Y:S02]  /*94c0*/  IMAD R19, R19, 0x2, R10 ;  /* 0x0000000213137824 */ /* 0x000fe400078e020a */
[----:B------:R-:W-:Y:S02]  /*94d0*/  IMAD R20, R20, 0x180, RZ ;  /* 0x0000018014147824 */ /* 0x000fe400078e02ff */
[----:B------:R-:W-:Y:S02]  /*94e0*/  IMAD.MOV.U32 R23, RZ, RZ, RZ ;  /* 0x000000ffff177224 */ /* 0x000fe400078e00ff */
[----:B------:R-:W-:Y:S02]  /*94f0*/  IMAD.MOV.U32 R4, RZ, RZ, R12 ;  /* 0x000000ffff047224 */ /* 0x000fe400078e000c */
[----:B------:R-:W-:Y:S02]  /*9500*/  IMAD.MOV.U32 R5, RZ, RZ, R3 ;  /* 0x000000ffff057224 */ /* 0x000fe400078e0003 */
[----:B------:R-:W-:-:S02]  /*9510*/  IMAD.MOV.U32 R15, RZ, RZ, R8 ;  /* 0x000000ffff0f7224 */ /* 0x000fc400078e0008 */
[----:B------:R-:W-:-:S07]  /*9520*/  IMAD R19, R19, 0x18, RZ ;  /* 0x0000001813137824 */ /* 0x000fce00078e02ff */
.L_x_182:
[----:B------:R-:W0:Y:S01]  /*9530*/  S2R R21, SR_CgaCtaId ;  /* 0x0000000000157919 */ /* 0x000e220000008800 */
[----:B------:R-:W-:Y:S02]  /*9540*/  MOV R6, 0x400 ;  /* 0x0000040000067802 */ /* 0x000fe40000000f00 */
[----:B------:R-:W-:-:S13]  /*9550*/  ISETP.NE.AND P1, PT, R0, RZ, PT ;  /* 0x000000ff0000720c */ /* 0x000fda0003f25270 */
[----:B------:R-:W1:Y:S01]  /*9560*/  @!P1 LDC R14, c[0x0][0x500] ;  /* 0x00014000ff0e9b82 */ /* 0x000e620000000800 */
[----:B0-----:R-:W-:Y:S02]  /*9570*/  LEA R22, R21, R6, 0x18 ;  /* 0x0000000615167211 */ /* 0x001fe400078ec0ff */
[----:B------:R-:W-:-:S03]  /*9580*/  SHF.L.U32 R6, R5, 0x1f, RZ ;  /* 0x0000001f05067819 */ /* 0x000fc600000006ff */
[----:B------:R-:W-:-:S04]  /*9590*/  IMAD R21, R15, 0x8, R22 ;  /* 0x000000080f157824 */ /* 0x000fc800078e0216 */
[----:B------:R-:W0:Y:S02]  /*95a0*/  SYNCS.PHASECHK.TRANS64.TRYWAIT P0, [R21+URZ+0x20], R6 ;  /* 0x00002006150075a7 */ /* 0x000e24000800017f */
[----:B01----:R-:W-:Y:S05]  /*95b0*/  @!P0 BRA `(.L_x_180) ;  /* 0x0000000c007c8947 */ /* 0x003fea0003800000 */
.L_x_199:
[----:B0-----:R-:W-:Y:S01]  /*95c0*/  PRMT R6, R13, 0x9910, RZ ;  /* 0x000099100d067816 */ /* 0x001fe200000000ff */
[----:B------:R0:W-:Y:S03]  /*95d0*/  @!P1 SYNCS.ARRIVE.TRANS64 RZ, [R21+URZ], R14 ;  /* 0x0000000e15ff99a7 */ /* 0x0001e6000800003f */
[----:B------:R-:W-:-:S13]  /*95e0*/  ISETP.NE.AND P0, PT, R6, 0x2, PT ;  /* 0x000000020600780c */ /* 0x000fda0003f05270 */
[----:B0-----:R-:W-:Y:S05]  /*95f0*/  @P0 BRA `(.L_x_181) ;  /* 0x0000000000040947 */ /* 0x001fea0003800000 */
[----:B------:R-:W-:Y:S01]  /*9600*/  BPT.TRAP 0x1 ;  /* 0x000000040000795c */ /* 0x000fe20000300000 */
.L_x_181:
[----:B------:R-:W-:Y:S01]  /*9610*/  IMAD R6, R15, 0x2, R10 ;  /* 0x000000020f067824 */ /* 0x000fe200078e020a */
[----:B------:R-:W-:Y:S01]  /*9620*/  R2UR UR9, R21 ;  /* 0x00000000150972ca */ /* 0x000fe200000e0000 */
[--C-:B------:R-:W-:Y:S01]  /*9630*/  IMAD R14, R15, 0xc000, R22.reuse ;  /* 0x0000c0000f0e7824 */ /* 0x100fe200078e0216 */
[----:B------:R-:W-:Y:S01]  /*9640*/  UIADD3 UR4, UP0, UR20, 0xf0, URZ ;  /* 0x000000f014047890 */ /* 0x000fe2000ff1e03f */
[----:B------:R-:W-:Y:S01]  /*9650*/  IMAD R6, R6, 0x600, RZ ;  /* 0x0000060006067824 */ /* 0x000fe200078e02ff */
[----:B------:R-:W-:Y:S01]  /*9660*/  R2UR UR11, R20 ;  /* 0x00000000140b72ca */ /* 0x000fe200000e0000 */
[----:B------:R-:W-:Y:S01]  /*9670*/  VIADD R4, R4, 0xffffffff ;  /* 0xffffffff04047836 */ /* 0x000fe20000000000 */
[----:B------:R-:W-:Y:S01]  /*9680*/  R2UR UR5, R14 ;  /* 0x000000000e0572ca */ /* 0x000fe200000e0000 */
[----:B------:R-:W-:Y:S01]  /*9690*/  IMAD R6, R6, 0x2, R22 ;  /* 0x0000000206067824 */ /* 0x000fe200078e0216 */
[----:B------:R-:W-:Y:S01]  /*96a0*/  R2UR UR10, R23 ;  /* 0x00000000170a72ca */ /* 0x000fe200000e0000 */
[----:B------:R-:W-:Y:S01]  /*96b0*/  UIADD3 UR22, UP1, UR20, 0x1f0, URZ ;  /* 0x000001f014167890 */ /* 0x000fe2000ff3e03f */
[----:B------:R-:W-:Y:S01]  /*96c0*/  R2UR UR12, R7 ;  /* 0x00000000070c72ca */ /* 0x000fe200000e0000 */
[----:B------:R-:W-:Y:S01]  /*96d0*/  VIADD R15, R15, 0x1 ;  /* 0x000000010f0f7836 */ /* 0x000fe20000000000 */
[----:B------:R-:W-:Y:S01]  /*96e0*/  R2UR UR8, R6 ;  /* 0x00000000060872ca */ /* 0x000fe200000e0000 */
[----:B------:R-:W-:Y:S01]  /*96f0*/  UIADD3.X UR23, URZ, UR21, URZ, UP1, !UPT ;  /* 0x000000153f177290 */ /* 0x000fe20008ffe43f */
[----:B------:R-:W-:Y:S01]  /*9700*/  R2UR UR18, R19 ;  /* 0x00000000131272ca */ /* 0x000fe200000e0000 */
[----:B------:R-:W-:Y:S01]  /*9710*/  UMOV UR6, 0x0 ;  /* 0x0000000000067882 */ /* 0x000fe20000000000 */
[----:B------:R-:W-:Y:S01]  /*9720*/  ISETP.GT.AND P1, PT, R4, 0x1, PT ;  /* 0x000000010400780c */ /* 0x000fe20003f24270 */
[----:B------:R-:W-:Y:S01]  /*9730*/  UMOV UR7, 0x10000000 ;  /* 0x1000000000077882 */ /* 0x000fe20000000000 */
[----:B------:R-:W-:Y:S01]  /*9740*/  ISETP.NE.AND P0, PT, R15, 0x4, PT ;  /* 0x000000040f00780c */ /* 0x000fe20003f05270 */
[----:B------:R-:W-:Y:S01]  /*9750*/  UIADD3 UR13, UR5, 0x100, URZ ;  /* 0x00000100050d7890 */ /* 0x000fe2000fffe03f */
[----:B------:R-:W-:Y:S01]  /*9760*/  VIADD R23, R23, 0x40 ;  /* 0x0000004017177836 */ /* 0x000fe20000000000 */
[----:B------:R-:W-:Y:S01]  /*9770*/  UIADD3.X UR5, URZ, UR21, URZ, UP0, !UPT ;  /* 0x000000153f057290 */ /* 0x000fe200087fe43f */
[----:B------:R-:W-:Y:S01]  /*9780*/  SEL R6, RZ, 0x1, P0 ;  /* 0x00000001ff067807 */ /* 0x000fe20000000000 */
[----:B------:R-:W-:Y:S01]  /*9790*/  UMOV UR19, 0x30000 ;  /* 0x0003000000137882 */ /* 0x000fe20000000000 */
[----:B------:R-:W-:Y:S01]  /*97a0*/  SEL R15, R15, RZ, P0 ;  /* 0x000000ff0f0f7207 */ /* 0x000fe20000000000 */
[----:B------:R-:W-:Y:S01]  /*97b0*/  UIADD3 UR14, UR8, 0x30100, URZ ;  /* 0x00030100080e7890 */ /* 0x000fe2000fffe03f */
[----:B------:R-:W-:-:S02]  /*97c0*/  LOP3.LUT R5, R5, R6, RZ, 0x3c, !PT ;  /* 0x0000000605057212 */ /* 0x000fc400078e3cff */
[----:B------:R-:W-:Y:S02]  /*97d0*/  UMOV UR8, UR13 ;  /* 0x0000000d00087c82 */ /* 0x000fe40008000000 */
[----:B------:R0:W-:Y:S02]  /*97e0*/  UTMALDG.3D [UR8], [UR4], desc[UR6] ;  /* 0x00000608040075b4 */ /* 0x0001e40008011000 */
[----:B0-----:R-:W-:Y:S01]  /*97f0*/  UMOV UR8, UR14 ;  /* 0x0000000e00087c82 */ /* 0x001fe20008000000 */
[----:B------:R-:W-:Y:S02]  /*9800*/  UMOV UR11, UR18 ;  /* 0x00000012000b7c82 */ /* 0x000fe40008000000 */
[----:B------:R0:W-:Y:S02]  /*9810*/  UTMALDG.3D.MULTICAST [UR8], [UR22], UR19, desc[UR6] ;  /* 0x00000608160073b4 */ /* 0x0001e40008011813 */
[----:B0-----:R-:W-:Y:S05]  /*9820*/  @P1 BRA `(.L_x_182) ;  /* 0xfffffffc00401947 */ /* 0x001fea000383ffff */
.L_x_179:
[----:B------:R-:W-:Y:S05]  /*9830*/  BSYNC B1 ;  /* 0x0000000000017941 */ /* 0x000fea0003800000 */
.L_x_178:
[----:B------:R-:W-:Y:S01]  /*9840*/  LOP3.LUT P1, RZ, R11, 0xff, RZ, 0xc0, !PT ;  /* 0x000000ff0bff7812 */ /* 0x000fe2000782c0ff */
[----:B------:R-:W-:Y:S01]  /*9850*/  IMAD.IADD R8, R9, 0x1, R8 ;  /* 0x0000000109087824 */ /* 0x000fe200078e0208 */
[----:B------:R-:W-:Y:S01]  /*9860*/  IADD3 R16, P2, R16, UR44, RZ ;  /* 0x0000002c10107c10 */ /* 0x000fe2000ff5e0ff */
[----:B------:R-:W-:Y:S01]  /*9870*/  ULDC.64 UR4, c[0x0][0x650] ;  /* 0x0001940000047ab9 */ /* 0x000fe20000000a00 */
[----:B------:R-:W-:Y:S01]  /*9880*/  BSSY B1, `(.L_x_183) ;  /* 0x000006c000017945 */ /* 0x000fe20003800000 */
[----:B------:R-:W-:Y:S01]  /*9890*/  IMAD.MOV.U32 R20, RZ, RZ, -0x1 ;  /* 0xffffffffff147424 */ /* 0x000fe200078e00ff */
[----:B------:R-:W-:Y:S01]  /*98a0*/  SHF.R.U32.HI R4, RZ, 0x2, R8 ;  /* 0x00000002ff047819 */ /* 0x000fe20000011608 */
[----:B------:R-:W-:Y:S01]  /*98b0*/  IMAD.MOV.U32 R19, RZ, RZ, -0x1 ;  /* 0xffffffffff137424 */ /* 0x000fe200078e00ff */
[----:B------:R-:W-:Y:S01]  /*98c0*/  ISETP.GT.U32.AND P0, PT, R8, 0x3, PT ;  /* 0x000000030800780c */ /* 0x000fe20003f04070 */
[----:B------:R-:W-:Y:S01]  /*98d0*/  IMAD.MOV.U32 R7, RZ, RZ, -0x1 ;  /* 0xffffffffff077424 */ /* 0x000fe200078e00ff */
[----:B------:R-:W-:-:S02]  /*98e0*/  LOP3.LUT R4, R4, 0x1, RZ, 0xc0, !PT ;  /* 0x0000000104047812 */ /* 0x000fc400078ec0ff */
[----:B------:R-:W-:Y:S01]  /*98f0*/  ISETP.LT.U32.AND P0, PT, R9, 0x4, P0 ;  /* 0x000000040900780c */ /* 0x000fe20000701070 */
[----:B------:R-:W0:Y:S01]  /*9900*/  @P1 S2R R6, SR_CgaCtaId ;  /* 0x0000000000061919 */ /* 0x000e220000008800 */
[----:B------:R-:W-:Y:S02]  /*9910*/  @P1 MOV R5, 0x400 ;  /* 0x0000040000051802 */ /* 0x000fe40000000f00 */
[----:B------:R-:W-:Y:S02]  /*9920*/  IADD3.X R17, R17, UR38, RZ, P2, !PT ;  /* 0x0000002611117c10 */ /* 0x000fe400097fe4ff */
[----:B------:R-:W-:Y:S02]  /*9930*/  ISETP.GE.U32.AND P2, PT, R16, UR4, PT ;  /* 0x0000000410007c0c */ /* 0x000fe4000bf46070 */
[----:B------:R-:W-:Y:S02]  /*9940*/  LOP3.LUT R8, R8, 0x3, RZ, 0xc0, !PT ;  /* 0x0000000308087812 */ /* 0x000fe400078ec0ff */
[----:B------:R-:W-:-:S02]  /*9950*/  PRMT R11, RZ, 0x7610, R11 ;  /* 0x00007610ff0b7816 */ /* 0x000fc4000000000b */
[----:B0-----:R-:W-:-:S04]  /*9960*/  @P1 LEA R5, R6, R5, 0x18 ;  /* 0x0000000506051211 */ /* 0x001fc800078ec0ff */
[----:B------:R0:W-:Y:S01]  /*9970*/  @P1 SYNCS.ARRIVE.TRANS64.A1T0 RZ, [R5+URZ+0x58], RZ ;  /* 0x000058ff05ff19a7 */ /* 0x0001e2000810003f */
[----:B------:R-:W-:Y:S02]  /*9980*/  ISETP.NE.U32.AND P1, PT, R4, 0x1, PT ;  /* 0x000000010400780c */ /* 0x000fe40003f25070 */
[----:B------:R-:W-:Y:S02]  /*9990*/  SEL R4, RZ, 0x1, !P0 ;  /* 0x00000001ff047807 */ /* 0x000fe40004000000 */
[----:B------:R-:W-:Y:S02]  /*99a0*/  ISETP.GE.U32.AND.EX P0, PT, R17, UR5, PT, P2 ;  /* 0x0000000511007c0c */ /* 0x000fe4000bf06120 */
[----:B------:R-:W-:-:S04]  /*99b0*/  ISETP.GT.U32.AND P1, PT, R9, 0x3, !P1 ;  /* 0x000000030900780c */ /* 0x000fc80004f24070 */
[----:B0-----:R-:W-:-:S04]  /*99c0*/  SEL R5, RZ, 0x1, !P1 ;  /* 0x00000001ff057807 */ /* 0x001fc80004800000 */
[--C-:B------:R-:W-:Y:S02]  /*99d0*/  LOP3.LUT R3, R5, R3, R4.reuse, 0x96, !PT ;  /* 0x0000000305037212 */ /* 0x100fe400078e9604 */
[----:B------:R-:W-:Y:S01]  /*99e0*/  PRMT R4, RZ, 0x7610, R4 ;  /* 0x00007610ff047816 */ /* 0x000fe20000000004 */
[----:B------:R-:W-:Y:S06]  /*99f0*/  @P0 BRA `(.L_x_184) ;  /* 0x0000000400500947 */ /* 0x000fec0003800000 */
[----:B------:R-:W0:Y:S01]  /*9a00*/  S2R R19, SR_CTAID.X ;  /* 0x0000000000137919 */ /* 0x000e220000002500 */
[----:B------:R-:W-:Y:S01]  /*9a10*/  ULDC.64 UR4, c[0x0][0x628] ;  /* 0x00018a0000047ab9 */ /* 0x000fe20000000a00 */
[----:B------:R-:W1:Y:S01]  /*9a20*/  LDC R20, c[0x0][0x144] ;  /* 0x00005100ff147b82 */ /* 0x000e620000000800 */
[----:B------:R-:W-:Y:S01]  /*9a30*/  ISETP.NE.U32.AND P0, PT, RZ, UR4, PT ;  /* 0x00000004ff007c0c */ /* 0x000fe2000bf05070 */
[----:B------:R-:W2:Y:S01]  /*9a40*/  S2R R14, SR_CTAID.Y ;  /* 0x00000000000e7919 */ /* 0x000ea20000002600 */
[----:B------:R-:W-:Y:S01]  /*9a50*/  ULDC UR7, c[0x0][0x630] ;  /* 0x00018c0000077ab9 */ /* 0x000fe20000000800 */
[----:B------:R-:W-:Y:S01]  /*9a60*/  ULDC UR8, c[0x0][0x150] ;  /* 0x0000540000087ab9 */ /* 0x000fe20000000800 */
[----:B------:R-:W-:Y:S01]  /*9a70*/  ISETP.NE.AND.EX P0, PT, RZ, UR5, PT, P0 ;  /* 0x00000005ff007c0c */ /* 0x000fe2000bf05300 */
[----:B------:R-:W-:Y:S02]  /*9a80*/  IMAD.MOV.U32 R4, RZ, RZ, R16 ;  /* 0x000000ffff047224 */ /* 0x000fe400078e0010 */
[----:B------:R-:W-:Y:S01]  /*9a90*/  IMAD.MOV.U32 R5, RZ, RZ, R17 ;  /* 0x000000ffff057224 */ /* 0x000fe200078e0011 */
[----:B0-----:R-:W-:-:S09]  /*9aa0*/  I2FP.F32.U32 R21, R19 ;  /* 0x0000001300157245 */ /* 0x001fd20000201000 */
[----:B------:R-:W-:Y:S05]  /*9ab0*/  @!P0 BRA `(.L_x_185) ;  /* 0x0000000000288947 */ /* 0x000fea0003800000 */
[----:B------:R-:W-:Y:S02]  /*9ac0*/  ULDC UR6, c[0x0][0x634] ;  /* 0x00018d0000067ab9 */ /* 0x000fe40000000800 */
[----:B------:R-:W-:-:S05]  /*9ad0*/  IADD3 R5, P0, R16, UR6, RZ ;  /* 0x0000000610057c10 */ /* 0x000fca000ff1e0ff */
[----:B------:R-:W-:-:S04]  /*9ae0*/  IMAD.X R15, RZ, RZ, R17, P0 ;  /* 0x000000ffff0f7224 */ /* 0x000fc800000e0611 */
[----:B------:R-:W-:-:S04]  /*9af0*/  IMAD.WIDE.U32 R6, R15, UR4, RZ ;  /* 0x000000040f067c25 */ /* 0x000fc8000f8e00ff */
[----:B------:R-:W-:-:S04]  /*9b00*/  IMAD.WIDE.U32 R6, P0, R5, UR5, R6 ;  /* 0x0000000505067c25 */ /* 0x000fc8000f800006 */
[----:B------:R-:W-:-:S04]  /*9b10*/  IMAD.WIDE.U32 R4, R5, UR4, RZ ;  /* 0x0000000405047c25 */ /* 0x000fc8000f8e00ff */
[----:B------:R-:W-:Y:S01]  /*9b20*/  IMAD.MOV.U32 R4, RZ, RZ, R7 ;  /* 0x000000ffff047224 */ /* 0x000fe200078e0007 */
[----:B------:R-:W-:Y:S01]  /*9b30*/  IADD3 RZ, P1, R5, R6, RZ ;  /* 0x0000000605ff7210 */ /* 0x000fe20007f3e0ff */
[----:B------:R-:W-:-:S04]  /*9b40*/  IMAD.X R5, RZ, RZ, RZ, P0 ;  /* 0x000000ffff057224 */ /* 0x000fc800000e06ff */
[----:B------:R-:W-:-:S08]  /*9b50*/  IMAD.WIDE.U32.X R4, R15, UR5, R4, P1 ;  /* 0x000000050f047c25 */ /* 0x000fd000088e0404 */
.L_x_185:
[----:B------:R-:W-:Y:S01]  /*9b60*/  FMUL R21, R21, UR8 ;  /* 0x0000000815157c20 */ /* 0x000fe20008400000 */
[--C-:B------:R-:W-:Y:S01]  /*9b70*/  SHF.R.U64 R15, R4, UR7, R5.reuse ;  /* 0x00000007040f7c19 */ /* 0x100fe20008001205 */
[----:B------:R-:W-:Y:S01]  /*9b80*/  ULDC.64 UR4, c[0x0][0x620] ;  /* 0x0001880000047ab9 */ /* 0x000fe20000000a00 */
[----:B------:R-:W-:Y:S01]  /*9b90*/  SHF.R.U32.HI R4, RZ, UR7, R5 ;  /* 0x00000007ff047c19 */ /* 0x000fe20008011605 */
[----:B------:R-:W-:Y:S01]  /*9ba0*/  ULDC.64 UR6, c[0x0][0x640] ;  /* 0x0001900000067ab9 */ /* 0x000fe20000000a00 */
[----:B------:R-:W-:Y:S01]  /*9bb0*/  IADD3 R5, P0, RZ, -R15, RZ ;  /* 0x8000000fff057210 */ /* 0x000fe20007f1e0ff */
[----:B------:R-:W0:Y:S04]  /*9bc0*/  F2I.U32.TRUNC.NTZ R21, R21 ;  /* 0x0000001500157305 */ /* 0x000e28000020f000 */
[----:B------:R-:W-:Y:S01]  /*9bd0*/  IMAD.X R4, RZ, RZ, ~R4, P0 ;  /* 0x000000ffff047224 */ /* 0x000fe200000e0e04 */
[----:B------:R-:W-:-:S03]  /*9be0*/  ISETP.NE.U32.AND P0, PT, RZ, UR6, PT ;  /* 0x00000006ff007c0c */ /* 0x000fc6000bf05070 */
[----:B------:R-:W-:Y:S01]  /*9bf0*/  IMAD R4, R4, UR4, RZ ;  /* 0x0000000404047c24 */ /* 0x000fe2000f8e02ff */
[----:B------:R-:W-:-:S03]  /*9c00*/  ISETP.NE.AND.EX P0, PT, RZ, UR7, PT, P0 ;  /* 0x00000007ff007c0c */ /* 0x000fc6000bf05300 */
[C---:B------:R-:W-:Y:S01]  /*9c10*/  IMAD R7, R5.reuse, UR5, R4 ;  /* 0x0000000505077c24 */ /* 0x040fe2000f8e0204 */
[----:B------:R-:W-:Y:S01]  /*9c20*/  ULDC UR5, c[0x0][0x154] ;  /* 0x0000550000057ab9 */ /* 0x000fe20000000800 */
[----:B------:R-:W-:Y:S01]  /*9c30*/  IMAD.WIDE.U32 R4, R5, UR4, R16 ;  /* 0x0000000405047c25 */ /* 0x000fe2000f8e0010 */
[----:B------:R-:W-:-:S03]  /*9c40*/  ULDC UR4, c[0x0][0x618] ;  /* 0x0001860000047ab9 */ /* 0x000fc60000000800 */
[----:B0-----:R-:W-:Y:S02]  /*9c50*/  IMAD.MOV R6, RZ, RZ, -R21 ;  /* 0x000000ffff067224 */ /* 0x001fe400078e0a15 */
[----:B------:R-:W0:Y:S01]  /*9c60*/  LDC R21, c[0x0][0x148] ;  /* 0x00005200ff157b82 */ /* 0x000e220000000800 */
[----:B------:R-:W-:Y:S02]  /*9c70*/  IMAD.IADD R5, R5, 0x1, R7 ;  /* 0x0000000105057824 */ /* 0x000fe400078e0207 */
[----:B-1----:R-:W-:Y:S01]  /*9c80*/  IMAD R19, R20, R6, R19 ;  /* 0x0000000614137224 */ /* 0x002fe200078e0213 */
[----:B--2---:R-:W-:Y:S02]  /*9c90*/  I2FP.F32.U32 R6, R14 ;  /* 0x0000000e00067245 */ /* 0x004fe40000201000 */
[--C-:B------:R-:W-:Y:S02]  /*9ca0*/  SHF.R.U64 R20, R4, UR4, R5.reuse ;  /* 0x0000000404147c19 */ /* 0x100fe40008001205 */
[----:B------:R-:W-:Y:S01]  /*9cb0*/  SHF.R.U32.HI R5, RZ, UR4, R5 ;  /* 0x00000004ff057c19 */ /* 0x000fe20008011605 */
[----:B------:R-:W-:Y:S01]  /*9cc0*/  FMUL R6, R6, UR5 ;  /* 0x0000000506067c20 */ /* 0x000fe20008400000 */
[----:B------:R-:W-:-:S02]  /*9cd0*/  ULDC UR4, c[0x0][0x608] ;  /* 0x0001820000047ab9 */ /* 0x000fc40000000800 */
[--C-:B------:R-:W-:Y:S01]  /*9ce0*/  SHF.R.U64 R23, R20, UR4, R5.reuse ;  /* 0x0000000414177c19 */ /* 0x100fe20008001205 */
[----:B------:R1:W2:Y:S01]  /*9cf0*/  F2I.U32.TRUNC.NTZ R24, R6 ;  /* 0x0000000600187305 */ /* 0x0002a2000020f000 */
[----:B------:R-:W-:Y:S01]  /*9d00*/  SHF.R.U32.HI R4, RZ, UR4, R5 ;  /* 0x00000004ff047c19 */ /* 0x000fe20008011605 */
[----:B------:R-:W-:-:S03]  /*9d10*/  ULDC UR4, c[0x0][0x658] ;  /* 0x0001960000047ab9 */ /* 0x000fc60000000800 */
[--C-:B------:R-:W-:Y:S02]  /*9d20*/  SHF.R.U64 R22, R23, UR4, R4.reuse ;  /* 0x0000000417167c19 */ /* 0x100fe40008001204 */
[----:B------:R-:W-:-:S03]  /*9d30*/  SHF.R.U32.HI R25, RZ, UR4, R4 ;  /* 0x00000004ff197c19 */ /* 0x000fc60008011604 */
[----:B------:R-:W-:Y:S02]  /*9d40*/  IMAD.MOV.U32 R4, RZ, RZ, R22 ;  /* 0x000000ffff047224 */ /* 0x000fe400078e0016 */
[----:B------:R-:W-:Y:S01]  /*9d50*/  IMAD.MOV.U32 R5, RZ, RZ, R25 ;  /* 0x000000ffff057224 */ /* 0x000fe200078e0019 */
[----:B-1----:R-:W-:Y:S06]  /*9d60*/  @!P0 BRA `(.L_x_186) ;  /* 0x0000000000288947 */ /* 0x002fec0003800000 */
        /* <DEDUP_REMOVED lines=10> */
.L_x_186:
[----:B------:R-:W-:Y:S01]  /*9e10*/  ISETP.NE.AND P0, PT, R2, 0x1, PT ;  /* 0x000000010200780c */ /* 0x000fe20003f05270 */
[----:B------:R-:W-:Y:S01]  /*9e20*/  ULDC UR4, c[0x0][0x648] ;  /* 0x0001920000047ab9 */ /* 0x000fe20000000800 */
[----:B------:R-:W-:Y:S01]  /*9e30*/  LOP3.LUT R23, R23, UR16, RZ, 0xc0, !PT ;  /* 0x0000001017177c12 */ /* 0x000fe2000f8ec0ff */
[----:B--2---:R-:W-:Y:S01]  /*9e40*/  IMAD.MOV R24, RZ, RZ, -R24 ;  /* 0x000000ffff187224 */ /* 0x004fe200078e0a18 */
[----:B------:R-:W-:Y:S01]  /*9e50*/  SHF.R.U64 R4, R4, UR4, R5 ;  /* 0x0000000404047c19 */ /* 0x000fe20008001205 */
[----:B------:R-:W-:Y:S01]  /*9e60*/  ULDC UR4, c[0x0][0x638] ;  /* 0x00018e0000047ab9 */ /* 0x000fe20000000800 */
[----:B------:R-:W-:Y:S01]  /*9e70*/  LOP3.LUT R7, R20, UR15, RZ, 0xc0, !PT ;  /* 0x0000000f14077c12 */ /* 0x000fe2000f8ec0ff */
[----:B------:R-:W-:Y:S02]  /*9e80*/  ULDC UR5, c[0x0][0x610] ;  /* 0x0001840000057ab9 */ /* 0x000fe40000000800 */
[----:B------:R-:W-:Y:S02]  /*9e90*/  IMAD.MOV R5, RZ, RZ, -R4 ;  /* 0x000000ffff057224 */ /* 0x000fe400078e0a04 */
[----:B------:R-:W-:-:S02]  /*9ea0*/  IMAD R4, R4, UR17, R23 ;  /* 0x0000001104047c24 */ /* 0x000fc4000f8e0217 */
[----:B0-----:R-:W-:Y:S02]  /*9eb0*/  @P0 IMAD R19, R21, R24, R14 ;  /* 0x0000001815130224 */ /* 0x001fe400078e020e */
[----:B------:R-:W-:Y:S01]  /*9ec0*/  IMAD R22, R5, UR4, R22 ;  /* 0x0000000405167c24 */ /* 0x000fe2000f8e0216 */
[----:B------:R-:W-:Y:S01]  /*9ed0*/  ULDC UR4, c[0x0][0x600] ;  /* 0x0001800000047ab9 */ /* 0x000fe20000000800 */
[----:B------:R-:W-:Y:S02]  /*9ee0*/  IMAD R20, R4, UR5, R19 ;  /* 0x0000000504147c24 */ /* 0x000fe4000f8e0213 */
[----:B------:R-:W-:Y:S02]  /*9ef0*/  IMAD R5, R22, UR4, R7 ;  /* 0x0000000416057c24 */ /* 0x000fe4000f8e0207 */
[----:B------:R-:W-:Y:S02]  /*9f00*/  IMAD.MOV.U32 R4, RZ, RZ, 0x1 ;  /* 0x00000001ff047424 */ /* 0x000fe400078e00ff */
[----:B------:R-:W-:Y:S01]  /*9f10*/  IMAD.MOV.U32 R7, RZ, RZ, R15 ;  /* 0x000000ffff077224 */ /* 0x000fe200078e000f */
[----:B------:R-:W-:-:S02]  /*9f20*/  SEL R19, R5, R20, !P0 ;  /* 0x0000001405137207 */ /* 0x000fc40004000000 */
[----:B------:R-:W-:-:S07]  /*9f30*/  SEL R20, R20, R5, !P0 ;  /* 0x0000000514147207 */ /* 0x000fce0004000000 */
.L_x_184:
[----:B------:R-:W-:Y:S05]  /*9f40*/  BSYNC B1 ;  /* 0x0000000000017941 */ /* 0x000fea0003800000 */
.L_x_183:
[----:B------:R-:W-:-:S13]  /*9f50*/  LOP3.LUT P0, RZ, R4, 0xff, RZ, 0xc0, !PT ;  /* 0x000000ff04ff7812 */ /* 0x000fda000780c0ff */
[----:B------:R-:W-:Y:S05]  /*9f60*/  @P0 BRA `(.L_x_187) ;  /* 0xfffffff400380947 */ /* 0x000fea000383ffff */
[----:B------:R-:W-:Y:S05]  /*9f70*/  BSYNC B0 ;  /* 0x0000000000007941 */ /* 0x000fea0003800000 */
.L_x_176:
[----:B------:R-:W-:-:S03]  /*9f80*/  UMOV UR4, 0xffffffff ;  /* 0xffffffff00047882 */ /* 0x000fc60000000000 */
[----:B------:R-:W-:Y:S05]  /*9f90*/  BRA.DIV UR4, `(.L_x_188) ;  /* 0x0000000604187947 */ /* 0x000fea000b800000 */
[----:B------:R-:W-:-:S13]  /*9fa0*/  ELECT P6, URZ, PT ;  /* 0x00000000003f782f */ /* 0x000fda00038c0000 */
.L_x_202:
[----:B------:R-:W-:Y:S04]  /*9fb0*/  BSSY B0, `(.L_x_189) ;  /* 0x000002b000007945 */ /* 0x000fe80003800000 */
[----:B------:R-:W-:Y:S05]  /*9fc0*/  @!P6 BRA `(.L_x_190) ;  /* 0x0000000000a4e947 */ /* 0x000fea0003800000 */
[----:B------:R-:W-:-:S04]  /*9fd0*/  LOP3.LUT R18, R18, 0x2, RZ, 0xfc, !PT ;  /* 0x0000000212127812 */ /* 0x000fc800078efcff */
[----:B------:R-:W-:-:S13]  /*9fe0*/  ISETP.NE.AND P0, PT, R18, 0x3, PT ;  /* 0x000000031200780c */ /* 0x000fda0003f05270 */
[----:B------:R-:W-:Y:S05]  /*9ff0*/  @!P0 BRA `(.L_x_191) ;  /* 0x0000000000048947 */ /* 0x000fea0003800000 */
[----:B------:R-:W-:Y:S01]  /*a000*/  BPT.TRAP 0x1 ;  /* 0x000000040000795c */ /* 0x000fe20000300000 */
.L_x_191:
[----:B------:R-:W0:Y:S01]  /*a010*/  S2R R5, SR_CgaCtaId ;  /* 0x0000000000057919 */ /* 0x000e220000008800 */
[----:B------:R-:W-:Y:S02]  /*a020*/  MOV R0, 0x400 ;  /* 0x0000040000007802 */ /* 0x000fe40000000f00 */
[----:B------:R-:W-:Y:S02]  /*a030*/  SHF.L.U32 R2, R3, 0x1f, RZ ;  /* 0x0000001f03027819 */ /* 0x000fe400000006ff */
[----:B0-----:R-:W-:-:S05]  /*a040*/  LEA R5, R5, R0, 0x18 ;  /* 0x0000000005057211 */ /* 0x001fca00078ec0ff */
[----:B------:R-:W-:-:S04]  /*a050*/  VIADD R5, R5, 0x20 ;  /* 0x0000002005057836 */ /* 0x000fc80000000000 */
[C---:B------:R-:W-:Y:S02]  /*a060*/  IMAD R7, R8.reuse, 0x8, R5 ;  /* 0x0000000808077824 */ /* 0x040fe400078e0205 */
[----:B------:R-:W-:Y:S02]  /*a070*/  VIADD R8, R8, 0x1 ;  /* 0x0000000108087836 */ /* 0x000fe40000000000 */
[----:B------:R-:W0:Y:S03]  /*a080*/  SYNCS.PHASECHK.TRANS64.TRYWAIT P0, [R7+URZ], R2 ;  /* 0x00000002070075a7 */ /* 0x000e26000800017f */
[----:B------:R-:W-:-:S04]  /*a090*/  ISETP.NE.AND P1, PT, R8, 0x4, PT ;  /* 0x000000040800780c */ /* 0x000fc80003f25270 */
[----:B------:R-:W-:Y:S02]  /*a0a0*/  SEL R0, RZ, 0x1, P1 ;  /* 0x00000001ff007807 */ /* 0x000fe40000800000 */
[----:B------:R-:W-:Y:S02]  /*a0b0*/  SEL R8, R8, RZ, P1 ;  /* 0x000000ff08087207 */ /* 0x000fe40000800000 */
[----:B------:R-:W-:-:S03]  /*a0c0*/  LOP3.LUT R9, R3, R0, RZ, 0x3c, !PT ;  /* 0x0000000003097212 */ /* 0x000fc600078e3cff */
[----:B------:R-:W-:Y:S01]  /*a0d0*/  IMAD R6, R8, 0x8, R5 ;  /* 0x0000000808067824 */ /* 0x000fe200078e0205 */
[----:B------:R-:W-:Y:S01]  /*a0e0*/  SHF.L.U32 R3, R9, 0x1f, RZ ;  /* 0x0000001f09037819 */ /* 0x000fe200000006ff */
[----:B0-----:R-:W-:Y:S06]  /*a0f0*/  @!P0 BRA `(.L_x_192) ;  /* 0x0000000000e08947 */ /* 0x001fec0003800000 */
.L_x_203:
[----:B------:R-:W1:Y:S01]  /*a100*/  SYNCS.PHASECHK.TRANS64.TRYWAIT P0, [R6+URZ], R3 ;  /* 0x00000003060075a7 */ /* 0x000e62000800017f */
[----:B------:R-:W-:-:S05]  /*a110*/  VIADD R0, R8, 0x1 ;  /* 0x0000000108007836 */ /* 0x000fca0000000000 */
[----:B------:R-:W-:-:S04]  /*a120*/  ISETP.NE.AND P1, PT, R0, 0x4, PT ;  /* 0x000000040000780c */ /* 0x000fc80003f25270 */
[----:B0-----:R-:W-:Y:S02]  /*a130*/  SEL R2, RZ, 0x1, P1 ;  /* 0x00000001ff027807 */ /* 0x001fe40000800000 */
[----:B------:R-:W-:Y:S02]  /*a140*/  SEL R0, R0, RZ, P1 ;  /* 0x000000ff00007207 */ /* 0x000fe40000800000 */
[----:B------:R-:W-:-:S03]  /*a150*/  LOP3.LUT R9, R9, R2, RZ, 0x3c, !PT ;  /* 0x0000000209097212 */ /* 0x000fc600078e3cff */
[----:B------:R-:W-:Y:S01]  /*a160*/  IMAD R7, R0, 0x8, R5 ;  /* 0x0000000800077824 */ /* 0x000fe200078e0205 */
[----:B------:R-:W-:Y:S01]  /*a170*/  SHF.L.U32 R4, R9, 0x1f, RZ ;  /* 0x0000001f09047819 */ /* 0x000fe200000006ff */
[----:B-1----:R-:W-:Y:S06]  /*a180*/  @!P0 BRA `(.L_x_193) ;  /* 0x0000000000d08947 */ /* 0x002fec0003800000 */
.L_x_204:
[----:B------:R-:W1:Y:S01]  /*a190*/  SYNCS.PHASECHK.TRANS64.TRYWAIT P0, [R7+URZ], R4 ;  /* 0x00000004070075a7 */ /* 0x000e62000800017f */
[----:B------:R-:W-:-:S05]  /*a1a0*/  VIADD R0, R0, 0x1 ;  /* 0x0000000100007836 */ /* 0x000fca0000000000 */
[----:B------:R-:W-:-:S04]  /*a1b0*/  ISETP.NE.AND P1, PT, R0, 0x4, PT ;  /* 0x000000040000780c */ /* 0x000fc80003f25270 */
[----:B------:R-:W-:Y:S02]  /*a1c0*/  SEL R2, RZ, 0x1, P1 ;  /* 0x00000001ff027807 */ /* 0x000fe40000800000 */
[----:B------:R-:W-:Y:S02]  /*a1d0*/  SEL R0, R0, RZ, P1 ;  /* 0x000000ff00007207 */ /* 0x000fe40000800000 */
[----:B------:R-:W-:Y:S01]  /*a1e0*/  LOP3.LUT R2, R9, R2, RZ, 0x3c, !PT ;  /* 0x0000000209027212 */ /* 0x000fe200078e3cff */
[----:B-1----:R-:W-:Y:S06]  /*a1f0*/  @!P0 BRA `(.L_x_194) ;  /* 0x0000000000c88947 */ /* 0x002fec0003800000 */
.L_x_205:
[----:B------:R-:W-:Y:S01]  /*a200*/  IMAD R5, R0, 0x8, R5 ;  /* 0x0000000800057824 */ /* 0x000fe200078e0205 */
[----:B------:R-:W-:-:S07]  /*a210*/  SHF.L.U32 R0, R2, 0x1f, RZ ;  /* 0x0000001f02007819 */ /* 0x000fce00000006ff */
.L_x_195:
[----:B--2---:R2:W3:Y:S02]  /*a220*/  SYNCS.PHASECHK.TRANS64.TRYWAIT P0, [R5+URZ], R0 ;  /* 0x00000000050075a7 */ /* 0x0044e4000800017f */
[----:B---3--:R-:W-:Y:S05]  /*a230*/  @!P0 NANOSLEEP.SYNCS 0x989680 ;  /* 0x009896800000895d */ /* 0x008fea0003900000 */
[----:B------:R-:W3:Y:S02]  /*a240*/  @!P0 SYNCS.PHASECHK.TRANS64 P0, [R5+URZ], R0 ;  /* 0x00000000050085a7 */ /* 0x000ee4000800007f */
[----:B---3--:R-:W-:Y:S05]  /*a250*/  @!P0 BRA `(.L_x_195) ;  /* 0xfffffffc00f08947 */ /* 0x008fea000383ffff */
.L_x_190:
[----:B------:R-:W-:Y:S05]  /*a260*/  BSYNC B0 ;  /* 0x0000000000007941 */ /* 0x000fea0003800000 */
.L_x_189:
[----:B------:R-:W-:Y:S05]  /*a270*/  EXIT ;  /* 0x000000000000794d */ /* 0x000fea0003800000 */
.L_x_21:
[----:B-1----:R1:W2:Y:S02]  /*a280*/  SYNCS.PHASECHK.TRANS64.TRYWAIT P1, [R3+URZ], R0 ;  /* 0x00000000030075a7 */ /* 0x0022a4000802017f */
[----:B--2---:R-:W-:Y:S05]  /*a290*/  @!P1 NANOSLEEP.SYNCS 0x989680 ;  /* 0x009896800000995d */ /* 0x004fea0003900000 */
[----:B------:R-:W2:Y:S02]  /*a2a0*/  @!P1 SYNCS.PHASECHK.TRANS64 P1, [R3+URZ], R0 ;  /* 0x00000000030095a7 */ /* 0x000ea4000802007f */
[----:B--2---:R-:W-:Y:S05]  /*a2b0*/  @!P1 BRA `(.L_x_21) ;  /* 0xfffffffc00f09947 */ /* 0x004fea000383ffff */
[----:B------:R-:W-:Y:S05]  /*a2c0*/  BRA `(.L_x_20) ;  /* 0xffffff7400007947 */ /* 0x000fea000383ffff */
.L_x_26:
[----:B-1----:R-:W-:-:S04]  /*a2d0*/  IMAD.U32 R5, RZ, RZ, UR6 ;  /* 0x00000006ff057e24 */ /* 0x002fc8000f8e00ff */
[----:B------:R1:W2:Y:S03]  /*a2e0*/  SYNCS.PHASECHK.TRANS64.TRYWAIT P1, [R5+URZ], R4 ;  /* 0x00000004050075a7 */ /* 0x0002a6000802017f */
[----:B--2---:R-:W-:Y:S05]  /*a2f0*/  @!P1 NANOSLEEP.SYNCS 0x989680 ;  /* 0x009896800000995d */ /* 0x004fea0003900000 */
[----:B------:R-:W2:Y:S02]  /*a300*/  @!P1 SYNCS.PHASECHK.TRANS64 P1, [R5+URZ], R4 ;  /* 0x00000004050095a7 */ /* 0x000ea4000802007f */
[----:B--2---:R-:W-:Y:S05]  /*a310*/  @!P1 BRA `(.L_x_26) ;  /* 0xfffffffc00ec9947 */ /* 0x004fea000383ffff */
[----:B------:R-:W-:Y:S05]  /*a320*/  BRA `(.L_x_25) ;  /* 0xffffff8000a07947 */ /* 0x000fea000383ffff */
.L_x_177:
[----:B------:R-:W-:Y:S01]  /*a330*/  BSSY B1, `(.L_x_196) ;  /* 0x0000006000017945 */ /* 0x000fe20003800000 */
[----:B------:R-:W-:-:S07]  /*a340*/  IMAD.MOV.U32 R15, RZ, RZ, -0x1 ;  /* 0xffffffffff0f7424 */ /* 0x000fce00078e00ff */
[----:B------:R-:W-:Y:S05]  /*a350*/  WARPSYNC.COLLECTIVE R15, `(.L_x_197) ;  /* 0x000000000f0c7348 */ /* 0x000fea0003c00000 */
[----:B------:R-:W-:Y:S02]  /*a360*/  ELECT P6, UR62, PT ;  /* 0x00000000003e782f */ /* 0x000fe400038c0000 */
[----:B------:R-:W-:Y:S01]  /*a370*/  MOV R14, UR62 ;  /* 0x0000003e000e7c02 */ /* 0x000fe20008000f00 */
[----:B------:R-:W-:Y:S10]  /*a380*/  ENDCOLLECTIVE ;  /* 0x000000000000791b */ /* 0x000ff40003800000 */
.L_x_197:
[----:B------:R-:W-:Y:S05]  /*a390*/  BSYNC B1 ;  /* 0x0000000000017941 */ /* 0x000fea0003800000 */
.L_x_196:
[----:B------:R-:W-:Y:S05]  /*a3a0*/  BRA `(.L_x_198) ;  /* 0xfffffff000347947 */ /* 0x000fea000383ffff */
.L_x_180:
[----:B0-----:R0:W1:Y:S02]  /*a3b0*/  SYNCS.PHASECHK.TRANS64.TRYWAIT P0, [R21+URZ+0x20], R6 ;  /* 0x00002006150075a7 */ /* 0x001064000800017f */
[----:B-1----:R-:W-:Y:S05]  /*a3c0*/  @!P0 NANOSLEEP.SYNCS 0x989680 ;  /* 0x009896800000895d */ /* 0x002fea0003900000 */
[----:B------:R-:W1:Y:S02]  /*a3d0*/  @!P0 SYNCS.PHASECHK.TRANS64 P0, [R21+URZ+0x20], R6 ;  /* 0x00002006150085a7 */ /* 0x000e64000800007f */
[----:B-1----:R-:W-:Y:S05]  /*a3e0*/  @!P0 BRA `(.L_x_180) ;  /* 0xfffffffc00f08947 */ /* 0x002fea000383ffff */
[----:B------:R-:W-:Y:S05]  /*a3f0*/  BRA `(.L_x_199) ;  /* 0xfffffff000707947 */ /* 0x000fea000383ffff */
.L_x_188:
[----:B------:R-:W-:Y:S01]  /*a400*/  BSSY B0, `(.L_x_200) ;  /* 0x0000006000007945 */ /* 0x000fe20003800000 */
[----:B------:R-:W-:-:S07]  /*a410*/  IMAD.MOV.U32 R15, RZ, RZ, -0x1 ;  /* 0xffffffffff0f7424 */ /* 0x000fce00078e00ff */
[----:B------:R-:W-:Y:S05]  /*a420*/  WARPSYNC.COLLECTIVE R15, `(.L_x_201) ;  /* 0x000000000f0c7348 */ /* 0x000fea0003c00000 */
[----:B------:R-:W-:Y:S02]  /*a430*/  ELECT P6, UR62, PT ;  /* 0x00000000003e782f */ /* 0x000fe400038c0000 */
[----:B------:R-:W-:Y:S01]  /*a440*/  MOV R14, UR62 ;  /* 0x0000003e000e7c02 */ /* 0x000fe20008000f00 */
[----:B------:R-:W-:Y:S10]  /*a450*/  ENDCOLLECTIVE ;  /* 0x000000000000791b */ /* 0x000ff40003800000 */
.L_x_201:
[----:B------:R-:W-:Y:S05]  /*a460*/  BSYNC B0 ;  /* 0x0000000000007941 */ /* 0x000fea0003800000 */
.L_x_200:
[----:B------:R-:W-:Y:S05]  /*a470*/  BRA `(.L_x_202) ;  /* 0xfffffff800cc7947 */ /* 0x000fea000383ffff */
.L_x_192:
[----:B0-----:R0:W1:Y:S02]  /*a480*/  SYNCS.PHASECHK.TRANS64.TRYWAIT P0, [R7+URZ], R2 ;  /* 0x00000002070075a7 */ /* 0x001064000800017f */
[----:B-1----:R-:W-:Y:S05]  /*a490*/  @!P0 NANOSLEEP.SYNCS 0x989680 ;  /* 0x009896800000895d */ /* 0x002fea0003900000 */
[----:B------:R-:W1:Y:S02]  /*a4a0*/  @!P0 SYNCS.PHASECHK.TRANS64 P0, [R7+URZ], R2 ;  /* 0x00000002070085a7 */ /* 0x000e64000800007f */
[----:B-1----:R-:W-:Y:S05]  /*a4b0*/  @!P0 BRA `(.L_x_192) ;  /* 0xfffffffc00f08947 */ /* 0x002fea000383ffff */
[----:B------:R-:W-:Y:S05]  /*a4c0*/  BRA `(.L_x_203) ;  /* 0xfffffffc000c7947 */ /* 0x000fea000383ffff */
.L_x_193:
[----:B0-----:R0:W1:Y:S02]  /*a4d0*/  SYNCS.PHASECHK.TRANS64.TRYWAIT P0, [R6+URZ], R3 ;  /* 0x00000003060075a7 */ /* 0x001064000800017f */
[----:B-1----:R-:W-:Y:S05]  /*a4e0*/  @!P0 NANOSLEEP.SYNCS 0x989680 ;  /* 0x009896800000895d */ /* 0x002fea0003900000 */
[----:B------:R-:W1:Y:S02]  /*a4f0*/  @!P0 SYNCS.PHASECHK.TRANS64 P0, [R6+URZ], R3 ;  /* 0x00000003060085a7 */ /* 0x000e64000800007f */
[----:B-1----:R-:W-:Y:S05]  /*a500*/  @!P0 BRA `(.L_x_193) ;  /* 0xfffffffc00f08947 */ /* 0x002fea000383ffff */
[----:B------:R-:W-:Y:S05]  /*a510*/  BRA `(.L_x_204) ;  /* 0xfffffffc001c7947 */ /* 0x000fea000383ffff */
.L_x_194:
[----:B-1----:R1:W2:Y:S02]  /*a520*/  SYNCS.PHASECHK.TRANS64.TRYWAIT P0, [R7+URZ], R4 ;  /* 0x00000004070075a7 */ /* 0x0022a4000800017f */
[----:B--2---:R-:W-:Y:S05]  /*a530*/  @!P0 NANOSLEEP.SYNCS 0x989680 ;  /* 0x009896800000895d */ /* 0x004fea0003900000 */
[----:B------:R-:W2:Y:S02]  /*a540*/  @!P0 SYNCS.PHASECHK.TRANS64 P0, [R7+URZ], R4 ;  /* 0x00000004070085a7 */ /* 0x000ea4000800007f */
[----:B--2---:R-:W-:Y:S05]  /*a550*/  @!P0 BRA `(.L_x_194) ;  /* 0xfffffffc00f08947 */ /* 0x004fea000383ffff */
[----:B------:R-:W-:Y:S05]  /*a560*/  BRA `(.L_x_205) ;  /* 0xfffffffc00247947 */ /* 0x000fea000383ffff */
.L_x_206:
[----:B------:R-:W-:-:S00]  /*a570*/  BRA `(.L_x_206) ;  /* 0xfffffffc00fc7947 */ /* 0x000fc0000383ffff */
[----:B------:R-:W-:-:S00]  /*a580*/  NOP ;  /* 0x0000000000007918 */ /* 0x000fc00000000000 */
[----:B------:R-:W-:-:S00]  /*a590*/  NOP ;  /* 0x0000000000007918 */ /* 0x000fc00000000000 */
[----:B------:R-:W-:-:S00]  /*a5a0*/  NOP ;  /* 0x0000000000007918 */ /* 0x000fc00000000000 */
[----:B------:R-:W-:-:S00]  /*a5b0*/  NOP ;  /* 0x0000000000007918 */ /* 0x000fc00000000000 */
[----:B------:R-:W-:-:S00]  /*a5c0*/  NOP ;  /* 0x0000000000007918 */ /* 0x000fc00000000000 */
[----:B------:R-:W-:-:S00]  /*a5d0*/  NOP ;  /* 0x0000000000007918 */ /* 0x000fc00000000000 */
[----:B------:R-:W-:-:S00]  /*a5e0*/  NOP ;  /* 0x0000000000007918 */ /* 0x000fc00000000000 */
[----:B------:R-:W-:-:S00]  /*a5f0*/  NOP ;  /* 0x0000000000007918 */ /* 0x000fc00000000000 */
.L_x_207:


//--------------------- .nv.global.init           --------------------------
	.section	.nv.global.init,"aw",@progbits
.nv.global.init:
	.type		$str$22,@object
	.size		$str$22,($str$23 - $str$22)
$str$22:
        /*0000*/ 	.byte	0x6b, 0x5f, 0x74, 0x69, 0x6c, 0x65, 0x5f, 0x63, 0x6f, 0x75, 0x6e, 0x74, 0x20, 0x3e, 0x3d, 0x20
        /*0010*/ 	.byte	0x31, 0x00
	.type		$str$23,@object
	.size		$str$23,(__unnamed_1 - $str$23)
$str$23:
        /*0012*/ 	.byte	0x2f, 0x74, 0x6d, 0x70, 0x2f, 0x63, 0x75, 0x74, 0x6c, 0x61, 0x73, 0x73, 0x5f, 0x73, 0x77, 0x65
        /*0022*/ 	.byte	0x65, 0x70, 0x5f, 0x73, 0x72, 0x63, 0x2f, 0x69, 0x6e, 0x63, 0x6c, 0x75, 0x64, 0x65, 0x2f, 0x63
        /*0032*/ 	.byte	0x75, 0x74, 0x6c, 0x61, 0x73, 0x73, 0x2f, 0x67, 0x65, 0x6d, 0x6d, 0x2f, 0x63, 0x6f, 0x6c, 0x6c
        /*0042*/ 	.byte	0x65, 0x63, 0x74, 0x69, 0x76, 0x65, 0x2f, 0x73, 0x6d, 0x39, 0x30, 0x5f, 0x6d, 0x6d, 0x61, 0x5f
        /*0052*/ 	.byte	0x74, 0x6d, 0x61, 0x5f, 0x67, 0x6d, 0x6d, 0x61, 0x5f, 0x73, 0x73, 0x5f, 0x77, 0x61, 0x72, 0x70
        /*0062*/ 	.byte	0x73, 0x70, 0x65, 0x63, 0x69, 0x61, 0x6c, 0x69, 0x7a, 0x65, 0x64, 0x2e, 0x68, 0x70, 0x70, 0x00
	.type		__unnamed_1,@object
	.size		__unnamed_1,(.L_0 - __unnamed_1)
__unnamed_1:
        /*0072*/ 	.byte	0x76, 0x6f, 0x69, 0x64, 0x20, 0x63, 0x75, 0x74, 0x6c, 0x61, 0x73, 0x73, 0x3a, 0x3a, 0x67, 0x65
        /* <DEDUP_REMOVED lines=180> */
        /*0bc2*/ 	.byte	0x65, 0x3a, 0x3a, 0x69, 0x64, 0x65, 0x6e, 0x74, 0x69, 0x74, 0x79, 0x5d, 0x00
.L_0:


//--------------------- .nv.shared._ZN7cutlass13device_kernelINS_4gemm6kernel13GemmUniversalIN4cute5tupleIJiiiiEEENS1_10collective13CollectiveMmaINS1_34MainloopSm90TmaGmmaWarpSpecializedILi4ENS5_IJNS4_1CILi2EEENSA_ILi1EEESC_EEENS1_35KernelTmaWarpSpecializedCooperativeEEENS5_IJNSA_ILi384EEENSA_ILi48EEENSA_ILi64EEEEEENS_10bfloat16_tENS5_IJlSC_lEEESK_SL_NS4_8TiledMMAINS4_8MMA_AtomIJNS4_4SM904GMMA27MMA_64x16x16_F32BF16BF16_SSILNSP_5MajorE0ELSR_0ELNSP_7ScaleInE1ELSS_1EEEEEENS4_6LayoutISD_NS5_IJSC_NSA_ILi0EEESW_EEEEENS5_IJNS4_10UnderscoreESZ_SZ_EEEEENS4_13SM90_TMA_LOADENS4_14ComposedLayoutINS4_7SwizzleILi3ELi4ELi3EEENS4_18smem_ptr_flag_bitsILi16EEENSV_INS5_IJNSA_ILi8EEESI_EEENS5_IJSI_SC_EEEEEEEvNS4_8identityENS4_23SM90_TMA_LOAD_MULTICASTES1C_vS1D_EENS_8epilogue10collective6detail29Sm90TmaWarpSpecializedAdapterINS1H_15DefaultEpilogueISK_SL_SL_NS1G_6thread17LinearCombinationISK_Li1EffLNS1L_9ScaleType4KindE0ELNS_15FloatRoundStyleE2ESK_EENS1_15EpilogueDefaultEEEEEvvEEEEvNT_6ParamsE --------------------------
	.section	.nv.shared._ZN7cutlass13device_kernelINS_4gemm6kernel13GemmUniversalIN4cute5tupleIJiiiiEEENS1_10collective13CollectiveMmaINS1_34MainloopSm90TmaGmmaWarpSpecializedILi4ENS5_IJNS4_1CILi2EEENSA_ILi1EEESC_EEENS1_35KernelTmaWarpSpecializedCooperativeEEENS5_IJNSA_ILi384EEENSA_ILi48EEENSA_ILi64EEEEEENS_10bfloat16_tENS5_IJlSC_lEEESK_SL_NS4_8TiledMMAINS4_8MMA_AtomIJNS4_4SM904GMMA27MMA_64x16x16_F32BF16BF16_SSILNSP_5MajorE0ELSR_0ELNSP_7ScaleInE1ELSS_1EEEEEENS4_6LayoutISD_NS5_IJSC_NSA_ILi0EEESW_EEEEENS5_IJNS4_10UnderscoreESZ_SZ_EEEEENS4_13SM90_TMA_LOADENS4_14ComposedLayoutINS4_7SwizzleILi3ELi4ELi3EEENS4_18smem_ptr_flag_bitsILi16EEENSV_INS5_IJNSA_ILi8EEESI_EEENS5_IJSI_SC_EEEEEEEvNS4_8identityENS4_23SM90_TMA_LOAD_MULTICASTES1C_vS1D_EENS_8epilogue10collective6detail29Sm90TmaWarpSpecializedAdapterINS1H_15DefaultEpilogueISK_SL_SL_NS1G_6thread17LinearCombinationISK_Li1EffLNS1L_9ScaleType4KindE0ELNS_15FloatRoundStyleE2ESK_EENS1_15EpilogueDefaultEEEEEvvEEEEvNT_6ParamsE,"aw",@nobits
	.sectionflags	@""
	.align	16
	.zero		1024


//--------------------- .nv.shared.reserved.0     --------------------------
	.section	.nv.shared.reserved.0,"aw",@nobits
	.weak		__nv_reservedSMEM_offset_0_alias
	.size		__nv_reservedSMEM_offset_0_alias, 0, 0
	.other		__nv_reservedSMEM_offset_0_alias,@"STO_CUDA_RESERVED_SHARED STV_DEFAULT"
__nv_reservedSMEM_offset_0_alias:
	.zero		0


//--------------------- .nv.global                --------------------------
	.section	.nv.global,"aw",@nobits
.nv.global:
	.type		_ZN40_INTERNAL_68ae4336_4_k_cu_ad91414f_141554cute1_E,@object
	.size		_ZN40_INTERNAL_68ae4336_4_k_cu_ad91414f_141554cute1_E,(_ZN40_INTERNAL_68ae4336_4_k_cu_ad91414f_141554cuda3std3__45__cpo6cbeginE - _ZN40_INTERNAL_68ae4336_4_k_cu_ad91414f_141554cute1_E)
_ZN40_INTERNAL_68ae4336_4_k_cu_ad91414f_141554cute1_E:
	.zero		1
	.type		_ZN40_INTERNAL_68ae4336_4_k_cu_ad91414f_141554cuda3std3__45__cpo6cbeginE,@object
	.size		_ZN40_INTERNAL_68ae4336_4_k_cu_ad91414f_141554cuda3std3__45__cpo6cbeginE,(_ZN40_INTERNAL_68ae4336_4_k_cu_ad91414f_141554cuda3std3__48in_placeE - _ZN40_INTERNAL_68ae4336_4_k_cu_ad91414f_141554cuda3std3__45__cpo6cbeginE)
_ZN40_INTERNAL_68ae4336_4_k_cu_ad91414f_141554cuda3std3__45__cpo6cbeginE:
	.zero		1
	.type		_ZN40_INTERNAL_68ae4336_4_k_cu_ad91414f_141554cuda3std3__48in_placeE,@object
	.size		_ZN40_INTERNAL_68ae4336_4_k_cu_ad91414f_141554cuda3std3__48in_placeE,(_ZN40_INTERNAL_68ae4336_4_k_cu_ad91414f_141554cuda3std6ranges3__45__cpo9iter_moveE - _ZN40_INTERNAL_68ae4336_4_k_cu_ad91414f_141554cuda3std3__48in_placeE)
_ZN40_INTERNAL_68ae4336_4_k_cu_ad91414f_141554cuda3std3__48in_placeE:
	.zero		1
	.type		_ZN40_INTERNAL_68ae4336_4_k_cu_ad91414f_141554cuda3std6ranges3__45__cpo9iter_moveE,@object
	.size		_ZN40_INTERNAL_68ae4336_4_k_cu_ad91414f_141554cuda3std6ranges3__45__cpo9iter_moveE,(_ZN40_INTERNAL_68ae4336_4_k_cu_ad91414f_141554cuda3std3__45__cpo5beginE - _ZN40_INTERNAL_68ae4336_4_k_cu_ad91414f_141554cuda3std6ranges3__45__cpo9iter_moveE)
_ZN40_INTERNAL_68ae4336_4_k_cu_ad91414f_141554cuda3std6ranges3__45__cpo9iter_moveE:
	.zero		1
	.type		_ZN40_INTERNAL_68ae4336_4_k_cu_ad91414f_141554cuda3std3__45__cpo5beginE,@object
	.size		_ZN40_INTERNAL_68ae4336_4_k_cu_ad91414f_141554cuda3std3__45__cpo5beginE,(_ZN40_INTERNAL_68ae4336_4_k_cu_ad91414f_141554cuda3std3__442_GLOBAL__N__68ae4336_4_k_cu_ad91414f_141556ignoreE - _ZN40_INTERNAL_68ae4336_4_k_cu_ad91414f_141554cuda3std3__45__cpo5beginE)
_ZN40_INTERNAL_68ae4336_4_k_cu_ad91414f_141554cuda3std3__45__cpo5beginE:
	.zero		1
	.type		_ZN40_INTERNAL_68ae4336_4_k_cu_ad91414f_141554cuda3std3__442_GLOBAL__N__68ae4336_4_k_cu_ad91414f_141556ignoreE,@object
	.size		_ZN40_INTERNAL_68ae4336_4_k_cu_ad91414f_141554cuda3std3__442_GLOBAL__N__68ae4336_4_k_cu_ad91414f_141556ignoreE,(_ZN40_INTERNAL_68ae4336_4_k_cu_ad91414f_141554cute7productE - _ZN40_INTERNAL_68ae4336_4_k_cu_ad91414f_141554cuda3std3__442_GLOBAL__N__68ae4336_4_k_cu_ad91414f_141556ignoreE)
_ZN40_INTERNAL_68ae4336_4_k_cu_ad91414f_141554cuda3std3__442_GLOBAL__N__68ae4336_4_k_cu_ad91414f_141556ignoreE:
	.zero		1
	.type		_ZN40_INTERNAL_68ae4336_4_k_cu_ad91414f_141554cute7productE,@object
	.size		_ZN40_INTERNAL_68ae4336_4_k_cu_ad91414f_141554cute7productE,(_ZN40_INTERNAL_68ae4336_4_k_cu_ad91414f_141554cuda3std3__45__cpo3endE - _ZN40_INTERNAL_68ae4336_4_k_cu_ad91414f_141554cute7productE)
_ZN40_INTERNAL_68ae4336_4_k_cu_ad91414f_141554cute7productE:
	.zero		1
	.type		_ZN40_INTERNAL_68ae4336_4_k_cu_ad91414f_141554cuda3std3__45__cpo3endE,@object
	.size		_ZN40_INTERNAL_68ae4336_4_k_cu_ad91414f_141554cuda3std3__45__cpo3endE,(_ZN40_INTERNAL_68ae4336_4_k_cu_ad91414f_141554cuda3std3__419piecewise_constructE - _ZN40_INTERNAL_68ae4336_4_k_cu_ad91414f_141554cuda3std3__45__cpo3endE)
_ZN40_INTERNAL_68ae4336_4_k_cu_ad91414f_141554cuda3std3__45__cpo3endE:
	.zero		1
	.type		_ZN40_INTERNAL_68ae4336_4_k_cu_ad91414f_141554cuda3std3__419piecewise_constructE,@object
	.size		_ZN40_INTERNAL_68ae4336_4_k_cu_ad91414f_141554cuda3std3__419piecewise_constructE,(_ZN40_INTERNAL_68ae4336_4_k_cu_ad91414f_141554cuda3std3__45__cpo4cendE - _ZN40_INTERNAL_68ae4336_4_k_cu_ad91414f_141554cuda3std3__419piecewise_constructE)
_ZN40_INTERNAL_68ae4336_4_k_cu_ad91414f_141554cuda3std3__419piecewise_constructE:
	.zero		1
	.type		_ZN40_INTERNAL_68ae4336_4_k_cu_ad91414f_141554cuda3std3__45__cpo4cendE,@object
	.size		_ZN40_INTERNAL_68ae4336_4_k_cu_ad91414f_141554cuda3std3__45__cpo4cendE,(_ZN40_INTERNAL_68ae4336_4_k_cu_ad91414f_141554cuda3std6ranges3__45__cpo4swapE - _ZN40_INTERNAL_68ae4336_4_k_cu_ad91414f_141554cuda3std3__45__cpo4cendE)
_ZN40_INTERNAL_68ae4336_4_k_cu_ad91414f_141554cuda3std3__45__cpo4cendE:
	.zero		1
	.type		_ZN40_INTERNAL_68ae4336_4_k_cu_ad91414f_141554cuda3std6ranges3__45__cpo4swapE,@object
	.size		_ZN40_INTERNAL_68ae4336_4_k_cu_ad91414f_141554cuda3std6ranges3__45__cpo4swapE,(.L_8 - _ZN40_INTERNAL_68ae4336_4_k_cu_ad91414f_141554cuda3std6ranges3__45__cpo4swapE)
_ZN40_INTERNAL_68ae4336_4_k_cu_ad91414f_141554cuda3std6ranges3__45__cpo4swapE:
	.zero		1
.L_8:


//--------------------- .nv.constant0._ZN7cutlass13device_kernelINS_4gemm6kernel13GemmUniversalIN4cute5tupleIJiiiiEEENS1_10collective13CollectiveMmaINS1_34MainloopSm90TmaGmmaWarpSpecializedILi4ENS5_IJNS4_1CILi2EEENSA_ILi1EEESC_EEENS1_35KernelTmaWarpSpecializedCooperativeEEENS5_IJNSA_ILi384EEENSA_ILi48EEENSA_ILi64EEEEEENS_10bfloat16_tENS5_IJlSC_lEEESK_SL_NS4_8TiledMMAINS4_8MMA_AtomIJNS4_4SM904GMMA27MMA_64x16x16_F32BF16BF16_SSILNSP_5MajorE0ELSR_0ELNSP_7ScaleInE1ELSS_1EEEEEENS4_6LayoutISD_NS5_IJSC_NSA_ILi0EEESW_EEEEENS5_IJNS4_10UnderscoreESZ_SZ_EEEEENS4_13SM90_TMA_LOADENS4_14ComposedLayoutINS4_7SwizzleILi3ELi4ELi3EEENS4_18smem_ptr_flag_bitsILi16EEENSV_INS5_IJNSA_ILi8EEESI_EEENS5_IJSI_SC_EEEEEEEvNS4_8identityENS4_23SM90_TMA_LOAD_MULTICASTES1C_vS1D_EENS_8epilogue10collective6detail29Sm90TmaWarpSpecializedAdapterINS1H_15DefaultEpilogueISK_SL_SL_NS1G_6thread17LinearCombinationISK_Li1EffLNS1L_9ScaleType4KindE0ELNS_15FloatRoundStyleE2ESK_EENS1_15EpilogueDefaultEEEEEvvEEEEvNT_6ParamsE --------------------------
	.section	.nv.constant0._ZN7cutlass13device_kernelINS_4gemm6kernel13GemmUniversalIN4cute5tupleIJiiiiEEENS1_10collective13CollectiveMmaINS1_34MainloopSm90TmaGmmaWarpSpecializedILi4ENS5_IJNS4_1CILi2EEENSA_ILi1EEESC_EEENS1_35KernelTmaWarpSpecializedCooperativeEEENS5_IJNSA_ILi384EEENSA_ILi48EEENSA_ILi64EEEEEENS_10bfloat16_tENS5_IJlSC_lEEESK_SL_NS4_8TiledMMAINS4_8MMA_AtomIJNS4_4SM904GMMA27MMA_64x16x16_F32BF16BF16_SSILNSP_5MajorE0ELSR_0ELNSP_7ScaleInE1ELSS_1EEEEEENS4_6LayoutISD_NS5_IJSC_NSA_ILi0EEESW_EEEEENS5_IJNS4_10UnderscoreESZ_SZ_EEEEENS4_13SM90_TMA_LOADENS4_14ComposedLayoutINS4_7SwizzleILi3ELi4ELi3EEENS4_18smem_ptr_flag_bitsILi16EEENSV_INS5_IJNSA_ILi8EEESI_EEENS5_IJSI_SC_EEEEEEEvNS4_8identityENS4_23SM90_TMA_LOAD_MULTICASTES1C_vS1D_EENS_8epilogue10collective6detail29Sm90TmaWarpSpecializedAdapterINS1H_15DefaultEpilogueISK_SL_SL_NS1G_6thread17LinearCombinationISK_Li1EffLNS1L_9ScaleType4KindE0ELNS_15FloatRoundStyleE2ESK_EENS1_15EpilogueDefaultEEEEEvvEEEEvNT_6ParamsE,"a",@progbits
	.sectionflags	@""
	.align	4
.nv.constant0._ZN7cutlass13device_kernelINS_4gemm6kernel13GemmUniversalIN4cute5tupleIJiiiiEEENS1_10collective13CollectiveMmaINS1_34MainloopSm90TmaGmmaWarpSpecializedILi4ENS5_IJNS4_1CILi2EEENSA_ILi1EEESC_EEENS1_35KernelTmaWarpSpecializedCooperativeEEENS5_IJNSA_ILi384EEENSA_ILi48EEENSA_ILi64EEEEEENS_10bfloat16_tENS5_IJlSC_lEEESK_SL_NS4_8TiledMMAINS4_8MMA_AtomIJNS4_4SM904GMMA27MMA_64x16x16_F32BF16BF16_SSILNSP_5MajorE0ELSR_0ELNSP_7ScaleInE1ELSS_1EEEEEENS4_6LayoutISD_NS5_IJSC_NSA_ILi0EEESW_EEEEENS5_IJNS4_10UnderscoreESZ_SZ_EEEEENS4_13SM90_TMA_LOADENS4_14ComposedLayoutINS4_7SwizzleILi3ELi4ELi3EEENS4_18smem_ptr_flag_bitsILi16EEENSV_INS5_IJNSA_ILi8EEESI_EEENS5_IJSI_SC_EEEEEEEvNS4_8identityENS4_23SM90_TMA_LOAD_MULTICASTES1C_vS1D_EENS_8epilogue10collective6detail29Sm90TmaWarpSpecializedAdapterINS1H_15DefaultEpilogueISK_SL_SL_NS1G_6thread17LinearCombinationISK_Li1EffLNS1L_9ScaleType4KindE0ELNS_15FloatRoundStyleE2ESK_EENS1_15EpilogueDefaultEEEEEvvEEEEvNT_6ParamsE:
	.zero		1664


//--------------------- SYMBOLS --------------------------

	.type		.nv.reservedSmem.offset0,@object
	.size		.nv.reservedSmem.offset0,0x4
	.type		__assertfail,@function
